	.target	sm_90a

	.elftype	@"ET_EXEC"


//--------------------- .note.nv.tkinfo           --------------------------
	.section	.note.nv.tkinfo,"",@"SHT_NOTE"
	.sectionflags	@"SHF_NOTE_NV_TKINFO"
	.tkinfo
        /*0018*/ 	.word	0x00000002
        /*0030*/ 	.string	""
        /*0030*/ 	.string	"ptxas"
        /*0030*/ 	.string	"Cuda compilation tools, release 13.0, V13.0.88"
        /*0030*/ 	.string	"Build cuda_13.0.r13.0/compiler.36424714_0"
        /*0030*/ 	.string	"-arch sm_90a -m 64 "



//--------------------- .note.nv.cuinfo           --------------------------
	.section	.note.nv.cuinfo,"",@"SHT_NOTE"
	.sectionflags	@"SHF_NOTE_NV_CUINFO"
        /*0018*/ 	.short	0x0002
        /*001a*/ 	.short	0x005a
        /*001c*/ 	.short	0x0082
	.zero		2


//--------------------- .nv.info                  --------------------------
	.section	.nv.info,"",@"SHT_CUDA_INFO"
	.align	4


	//----- nvinfo : EIATTR_REGCOUNT
	.align		4
        /*0000*/ 	.byte	0x04, 0x2f
        /*0002*/ 	.short	(.L_15 - .L_14)
	.align		4
.L_14:
        /*0004*/ 	.word	index@(_ZN7cutlass13device_kernelINS_4gemm6kernel13GemmUniversalIN4cute5tupleIJiiiiEEENS1_10collective13CollectiveMmaINS1_34MainloopSm90TmaGmmaWarpSpecializedILi2ENS5_IJNS4_1CILi2EEENSA_ILi1EEESC_EEENS1_35KernelTmaWarpSpecializedCooperativeEEENS5_IJNSA_ILi256EEENSA_ILi160EEESG_EEEaNS5_IJlSC_lEEEaSJ_NS4_8TiledMMAINS4_8MMA_AtomIJNS4_4SM904GMMA26MMA_64x32x32_S32S8S8_SS_TNEEEENS4_6LayoutISD_NS5_IJSC_NSA_ILi0EEESR_EEEEENS5_IJNS4_10UnderscoreESU_SU_EEEEENS4_13SM90_TMA_LOADENS4_14ComposedLayoutINS4_7SwizzleILi3ELi4ELi3EEENS4_18smem_ptr_flag_bitsILi8EEENSQ_INS5_IJNSA_ILi8EEENSA_ILi128EEEEEENS5_IJS14_SC_EEEEEEEvNS4_8identityENS4_23SM90_TMA_LOAD_MULTICASTES18_vS19_EENS_8epilogue10collective6detail29Sm90TmaWarpSpecializedAdapterINS1D_15DefaultEpilogueIaSJ_SJ_NS1C_6thread17LinearCombinationIaLi1EiiLNS1H_9ScaleType4KindE0ELNS_15FloatRoundStyleE2EaEENS1_15EpilogueDefaultEEEEEvvEEEEvNT_6ParamsE)
        /*0008*/ 	.word	0x000000a8


	//----- nvinfo : EIATTR_FRAME_SIZE
	.align		4
.L_15:
        /*000c*/ 	.byte	0x04, 0x11
        /*000e*/ 	.short	(.L_17 - .L_16)
	.align		4
.L_16:
        /*0010*/ 	.word	index@(_ZN7cutlass13device_kernelINS_4gemm6kernel13GemmUniversalIN4cute5tupleIJiiiiEEENS1_10collective13CollectiveMmaINS1_34MainloopSm90TmaGmmaWarpSpecializedILi2ENS5_IJNS4_1CILi2EEENSA_ILi1EEESC_EEENS1_35KernelTmaWarpSpecializedCooperativeEEENS5_IJNSA_ILi256EEENSA_ILi160EEESG_EEEaNS5_IJlSC_lEEEaSJ_NS4_8TiledMMAINS4_8MMA_AtomIJNS4_4SM904GMMA26MMA_64x32x32_S32S8S8_SS_TNEEEENS4_6LayoutISD_NS5_IJSC_NSA_ILi0EEESR_EEEEENS5_IJNS4_10UnderscoreESU_SU_EEEEENS4_13SM90_TMA_LOADENS4_14ComposedLayoutINS4_7SwizzleILi3ELi4ELi3EEENS4_18smem_ptr_flag_bitsILi8EEENSQ_INS5_IJNSA_ILi8EEENSA_ILi128EEEEEENS5_IJS14_SC_EEEEEEEvNS4_8identityENS4_23SM90_TMA_LOAD_MULTICASTES18_vS19_EENS_8epilogue10collective6detail29Sm90TmaWarpSpecializedAdapterINS1D_15DefaultEpilogueIaSJ_SJ_NS1C_6thread17LinearCombinationIaLi1EiiLNS1H_9ScaleType4KindE0ELNS_15FloatRoundStyleE2EaEENS1_15EpilogueDefaultEEEEEvvEEEEvNT_6ParamsE)
        /*0014*/ 	.word	0x00000000


	//----- nvinfo : EIATTR_MIN_STACK_SIZE
	.align		4
.L_17:
        /*0018*/ 	.byte	0x04, 0x12
        /*001a*/ 	.short	(.L_19 - .L_18)
	.align		4
.L_18:
        /*001c*/ 	.word	index@(_ZN7cutlass13device_kernelINS_4gemm6kernel13GemmUniversalIN4cute5tupleIJiiiiEEENS1_10collective13CollectiveMmaINS1_34MainloopSm90TmaGmmaWarpSpecializedILi2ENS5_IJNS4_1CILi2EEENSA_ILi1EEESC_EEENS1_35KernelTmaWarpSpecializedCooperativeEEENS5_IJNSA_ILi256EEENSA_ILi160EEESG_EEEaNS5_IJlSC_lEEEaSJ_NS4_8TiledMMAINS4_8MMA_AtomIJNS4_4SM904GMMA26MMA_64x32x32_S32S8S8_SS_TNEEEENS4_6LayoutISD_NS5_IJSC_NSA_ILi0EEESR_EEEEENS5_IJNS4_10UnderscoreESU_SU_EEEEENS4_13SM90_TMA_LOADENS4_14ComposedLayoutINS4_7SwizzleILi3ELi4ELi3EEENS4_18smem_ptr_flag_bitsILi8EEENSQ_INS5_IJNSA_ILi8EEENSA_ILi128EEEEEENS5_IJS14_SC_EEEEEEEvNS4_8identityENS4_23SM90_TMA_LOAD_MULTICASTES18_vS19_EENS_8epilogue10collective6detail29Sm90TmaWarpSpecializedAdapterINS1D_15DefaultEpilogueIaSJ_SJ_NS1C_6thread17LinearCombinationIaLi1EiiLNS1H_9ScaleType4KindE0ELNS_15FloatRoundStyleE2EaEENS1_15EpilogueDefaultEEEEEvvEEEEvNT_6ParamsE)
        /*0020*/ 	.word	0x00000000
.L_19:


//--------------------- .nv.compat                --------------------------
	.section	.nv.compat,"",@"SHT_CUDA_COMPAT_INFO"
	.align	4
        /*0000*/ 	.byte	0x02, 0x09, 0x01, 0x00, 0x02, 0x02, 0x04, 0x00, 0x02, 0x05, 0x05, 0x00, 0x03, 0x07, 0x01, 0x01
        /*0010*/ 	.byte	0x02, 0x03, 0x01, 0x00, 0x02, 0x06, 0x01, 0x00, 0x04, 0x0b, 0x08, 0x00, 0x00, 0x00, 0x00, 0x00
        /*0020*/ 	.byte	0x00, 0x00, 0x00, 0x00


//--------------------- .nv.info._ZN7cutlass13device_kernelINS_4gemm6kernel13GemmUniversalIN4cute5tupleIJiiiiEEENS1_10collective13CollectiveMmaINS1_34MainloopSm90TmaGmmaWarpSpecializedILi2ENS5_IJNS4_1CILi2EEENSA_ILi1EEESC_EEENS1_35KernelTmaWarpSpecializedCooperativeEEENS5_IJNSA_ILi256EEENSA_ILi160EEESG_EEEaNS5_IJlSC_lEEEaSJ_NS4_8TiledMMAINS4_8MMA_AtomIJNS4_4SM904GMMA26MMA_64x32x32_S32S8S8_SS_TNEEEENS4_6LayoutISD_NS5_IJSC_NSA_ILi0EEESR_EEEEENS5_IJNS4_10UnderscoreESU_SU_EEEEENS4_13SM90_TMA_LOADENS4_14ComposedLayoutINS4_7SwizzleILi3ELi4ELi3EEENS4_18smem_ptr_flag_bitsILi8EEENSQ_INS5_IJNSA_ILi8EEENSA_ILi128EEEEEENS5_IJS14_SC_EEEEEEEvNS4_8identityENS4_23SM90_TMA_LOAD_MULTICASTES18_vS19_EENS_8epilogue10collective6detail29Sm90TmaWarpSpecializedAdapterINS1D_15DefaultEpilogueIaSJ_SJ_NS1C_6thread17LinearCombinationIaLi1EiiLNS1H_9ScaleType4KindE0ELNS_15FloatRoundStyleE2EaEENS1_15EpilogueDefaultEEEEEvvEEEEvNT_6ParamsE --------------------------
	.section	.nv.info._ZN7cutlass13device_kernelINS_4gemm6kernel13GemmUniversalIN4cute5tupleIJiiiiEEENS1_10collective13CollectiveMmaINS1_34MainloopSm90TmaGmmaWarpSpecializedILi2ENS5_IJNS4_1CILi2EEENSA_ILi1EEESC_EEENS1_35KernelTmaWarpSpecializedCooperativeEEENS5_IJNSA_ILi256EEENSA_ILi160EEESG_EEEaNS5_IJlSC_lEEEaSJ_NS4_8TiledMMAINS4_8MMA_AtomIJNS4_4SM904GMMA26MMA_64x32x32_S32S8S8_SS_TNEEEENS4_6LayoutISD_NS5_IJSC_NSA_ILi0EEESR_EEEEENS5_IJNS4_10UnderscoreESU_SU_EEEEENS4_13SM90_TMA_LOADENS4_14ComposedLayoutINS4_7SwizzleILi3ELi4ELi3EEENS4_18smem_ptr_flag_bitsILi8EEENSQ_INS5_IJNSA_ILi8EEENSA_ILi128EEEEEENS5_IJS14_SC_EEEEEEEvNS4_8identityENS4_23SM90_TMA_LOAD_MULTICASTES18_vS19_EENS_8epilogue10collective6detail29Sm90TmaWarpSpecializedAdapterINS1D_15DefaultEpilogueIaSJ_SJ_NS1C_6thread17LinearCombinationIaLi1EiiLNS1H_9ScaleType4KindE0ELNS_15FloatRoundStyleE2EaEENS1_15EpilogueDefaultEEEEEvvEEEEvNT_6ParamsE,"",@"SHT_CUDA_INFO"
	.sectionflags	@""
	.align	4


	//----- nvinfo : EIATTR_CUDA_API_VERSION
	.align		4
        /*0000*/ 	.byte	0x04, 0x37
        /*0002*/ 	.short	(.L_21 - .L_20)
.L_20:
        /*0004*/ 	.word	0x00000082


	//----- nvinfo : EIATTR_KPARAM_INFO
	.align		4
.L_21:
        /*0008*/ 	.byte	0x04, 0x17
        /*000a*/ 	.short	(.L_23 - .L_22)
.L_22:
        /*000c*/ 	.word	0x00000000
        /*0010*/ 	.short	0x0000
        /*0012*/ 	.short	0x0070
        /*0014*/ 	.byte	0x00, 0xf0, 0x01, 0x10


	//----- nvinfo : EIATTR_SPARSE_MMA_MASK
	.align		4
.L_23:
        /*0018*/ 	.byte	0x03, 0x50
        /*001a*/ 	.short	0x0000


	//----- nvinfo : EIATTR_MAXREG_COUNT
	.align		4
        /*001c*/ 	.byte	0x03, 0x1b
        /*001e*/ 	.short	0x00a8


	//----- nvinfo : EIATTR_NUM_BARRIERS
	.align		4
        /*0020*/ 	.byte	0x02, 0x4c
        /*0022*/ 	.byte	0x01
	.zero		1


	//----- nvinfo : EIATTR_EXTERNS
	.align		4
        /*0024*/ 	.byte	0x04, 0x0f
        /*0026*/ 	.short	(.L_25 - .L_24)


	//   ....[0]....
	.align		4
.L_24:
        /*0028*/ 	.word	index@(__assertfail)


	//----- nvinfo : EIATTR_MERCURY_ISA_VERSION
	.align		4
.L_25:
        /*002c*/ 	.byte	0x03, 0x5f
        /*002e*/ 	.short	0x0101


	//----- nvinfo : EIATTR_INT_WARP_WIDE_INSTR_OFFSETS
	.align		4
        /*0030*/ 	.byte	0x04, 0x31
        /*0032*/ 	.short	(.L_27 - .L_26)


	//   ....[0]....
.L_26:
        /*0034*/ 	.word	0x00000510


	//   ....[1]....
        /*0038*/ 	.word	0x00000530


	//   ....[2]....
        /*003c*/ 	.word	0x000006c0


	//   ....[3]....
        /*0040*/ 	.word	0x000057f0


	//----- nvinfo : EIATTR_COOP_GROUP_MASK_REGIDS
	.align		4
.L_27:
        /*0044*/ 	.byte	0x04, 0x29
        /*0046*/ 	.short	(.L_29 - .L_28)


	//   ....[0]....
.L_28:
        /*0048*/ 	.word	0xffffffff


	//   ....[1]....
        /*004c*/ 	.word	0xffffffff


	//   ....[2]....
        /*0050*/ 	.word	0xffffffff


	//   ....[3]....
        /*0054*/ 	.word	0xffffffff


	//   ....[4]....
        /*0058*/ 	.word	0xffffffff


	//   ....[5]....
        /*005c*/ 	.word	0xffffffff


	//----- nvinfo : EIATTR_COOP_GROUP_INSTR_OFFSETS
	.align		4
.L_29:
        /*0060*/ 	.byte	0x04, 0x28
        /*0062*/ 	.short	(.L_31 - .L_30)


	//   ....[0]....
.L_30:
        /*0064*/ 	.word	0x00000060


	//   ....[1]....
        /*0068*/ 	.word	0x00000070


	//   ....[2]....
        /*006c*/ 	.word	0x00000190


	//   ....[3]....
        /*0070*/ 	.word	0x00000380


	//   ....[4]....
        /*0074*/ 	.word	0x000007f0


	//   ....[5]....
        /*0078*/ 	.word	0x00001370


	//----- nvinfo : EIATTR_REG_RECONFIG
	.align		4
.L_31:
        /*007c*/ 	.byte	0x01, 0x54
	.zero		2


	//----- nvinfo : EIATTR_SYSCALL_OFFSETS
	.align		4
        /*0080*/ 	.byte	0x04, 0x46
        /*0082*/ 	.short	(.L_33 - .L_32)


	//   ....[0]....
.L_32:
        /*0084*/ 	.word	0x00001540


	//----- nvinfo : EIATTR_MBARRIER_INSTR_OFFSETS
	.align		4
.L_33:
        /*0088*/ 	.byte	0x04, 0x39
        /*008a*/ 	.short	(.L_35 - .L_34)


	//   ....[0]....
.L_34:
        /*008c*/ 	.word	0x00000310
        /*0090*/ 	.word	0x000000ff
        /*0094*/ 	.word	0x00000000
        /*0098*/ 	.short	0x0100
        /*009a*/ 	.byte	0x08
	.zero		1


	//   ....[1]....
        /*009c*/ 	.word	0x00000320
        /*00a0*/ 	.word	0x000000ff
        /*00a4*/ 	.word	0x00000010
        /*00a8*/ 	.short	0x0100
        /*00aa*/ 	.byte	0x08
	.zero		1


	//   ....[2]....
        /*00ac*/ 	.word	0x00000330
        /*00b0*/ 	.word	0x000000ff
        /*00b4*/ 	.word	0x00000008
        /*00b8*/ 	.short	0x0100
        /*00ba*/ 	.byte	0x08
	.zero		1


	//   ....[3]....
        /*00bc*/ 	.word	0x00000340
        /*00c0*/ 	.word	0x000000ff
        /*00c4*/ 	.word	0x00000018
        /*00c8*/ 	.short	0x0100
        /*00ca*/ 	.byte	0x08
	.zero		1


	//   ....[4]....
        /*00cc*/ 	.word	0x00000700
        /*00d0*/ 	.word	0x000000ff
        /*00d4*/ 	.word	0x00000030
        /*00d8*/ 	.short	0x0100
        /*00da*/ 	.byte	0x06
	.zero		1


	//   ....[5]....
        /*00dc*/ 	.word	0x00000760
        /*00e0*/ 	.word	0x000000ff
        /*00e4*/ 	.word	0x00000038
        /*00e8*/ 	.short	0x0100
        /*00ea*/ 	.byte	0x06
	.zero		1


	//   ....[6]....
        /*00ec*/ 	.word	0x00001620
        /*00f0*/ 	.word	0x00000003
        /*00f4*/ 	.word	0x00000000
        /*00f8*/ 	.short	0x010a
        /*00fa*/ 	.byte	0x3f
	.zero		1


	//   ....[7]....
        /*00fc*/ 	.word	0x00001660
        /*0100*/ 	.word	0x00000003
        /*0104*/ 	.word	0x00000000
        /*0108*/ 	.short	0x010a
        /*010a*/ 	.byte	0x3f
	.zero		1


	//   ....[8]....
        /*010c*/ 	.word	0x000036f0
        /*0110*/ 	.word	0x00000003
        /*0114*/ 	.word	0x00000000
        /*0118*/ 	.short	0x010a
        /*011a*/ 	.byte	0x3f
	.zero		1


	//   ....[9]....
        /*011c*/ 	.word	0x00003730
        /*0120*/ 	.word	0x00000003
        /*0124*/ 	.word	0x00000000
        /*0128*/ 	.short	0x010a
        /*012a*/ 	.byte	0x3f
	.zero		1


	//   ....[10]....
        /*012c*/ 	.word	0x00005670
        /*0130*/ 	.word	0x00000000
        /*0134*/ 	.word	0x00000000
        /*0138*/ 	.short	0x0101
        /*013a*/ 	.byte	0x3f
	.zero		1


	//   ....[11]....
        /*013c*/ 	.word	0x00005880
        /*0140*/ 	.word	0x00000000
        /*0144*/ 	.word	0x00000000
        /*0148*/ 	.short	0x0101
        /*014a*/ 	.byte	0x3f
	.zero		1


	//   ....[12]....
        /*014c*/ 	.word	0x0000e860
        /*0150*/ 	.word	0x0000000f
        /*0154*/ 	.word	0x00000010
        /*0158*/ 	.short	0x010a
        /*015a*/ 	.byte	0x3f
	.zero		1


	//   ....[13]....
        /*015c*/ 	.word	0x0000ed00
        /*0160*/ 	.word	0x00000004
        /*0164*/ 	.word	0x00000038
        /*0168*/ 	.short	0x0101
        /*016a*/ 	.byte	0x3f
	.zero		1


	//   ....[14]....
        /*016c*/ 	.word	0x0000f460
        /*0170*/ 	.word	0x00000005
        /*0174*/ 	.word	0x00000000
        /*0178*/ 	.short	0x010a
        /*017a*/ 	.byte	0x3f
	.zero		1


	//   ....[15]....
        /*017c*/ 	.word	0x0000f4e0
        /*0180*/ 	.word	0x0000000b
        /*0184*/ 	.word	0x00000000
        /*0188*/ 	.short	0x010a
        /*018a*/ 	.byte	0x3f
	.zero		1


	//   ....[16]....
        /*018c*/ 	.word	0x0000f540
        /*0190*/ 	.word	0x00000003
        /*0194*/ 	.word	0x00000000
        /*0198*/ 	.short	0x010a
        /*019a*/ 	.byte	0x3f
	.zero		1


	//   ....[17]....
        /*019c*/ 	.word	0x0000f590
        /*01a0*/ 	.word	0x00000003
        /*01a4*/ 	.word	0x00000000
        /*01a8*/ 	.short	0x010a
        /*01aa*/ 	.byte	0x3f
	.zero		1


	//   ....[18]....
        /*01ac*/ 	.word	0x0000f660
        /*01b0*/ 	.word	0x0000000f
        /*01b4*/ 	.word	0x00000010
        /*01b8*/ 	.short	0x010a
        /*01ba*/ 	.byte	0x3f
	.zero		1


	//   ....[19]....
        /*01bc*/ 	.word	0x0000f730
        /*01c0*/ 	.word	0x00000005
        /*01c4*/ 	.word	0x00000000
        /*01c8*/ 	.short	0x010a
        /*01ca*/ 	.byte	0x3f
	.zero		1


	//----- nvinfo : EIATTR_NUM_MBARRIERS
	.align		4
.L_35:
        /*01cc*/ 	.byte	0x03, 0x38
        /*01ce*/ 	.short	0x0006


	//----- nvinfo : EIATTR_EXIT_INSTR_OFFSETS
	.align		4
        /*01d0*/ 	.byte	0x04, 0x1c
        /*01d2*/ 	.short	(.L_37 - .L_36)


	//   ....[0]....
.L_36:
        /*01d4*/ 	.word	0x00000a20


	//   ....[1]....
        /*01d8*/ 	.word	0x000012b0


	//   ....[2]....
        /*01dc*/ 	.word	0x0000ded0


	//   ....[3]....
        /*01e0*/ 	.word	0x0000e4d0


	//   ....[4]....
        /*01e4*/ 	.word	0x0000f530


	//----- nvinfo : EIATTR_MAX_THREADS
	.align		4
.L_37:
        /*01e8*/ 	.byte	0x04, 0x05
        /*01ea*/ 	.short	(.L_39 - .L_38)
.L_38:
        /*01ec*/ 	.word	0x00000180
        /*01f0*/ 	.word	0x00000001
        /*01f4*/ 	.word	0x00000001


	//----- nvinfo : EIATTR_CRS_STACK_SIZE
	.align		4
.L_39:
        /*01f8*/ 	.byte	0x04, 0x1e
        /*01fa*/ 	.short	(.L_41 - .L_40)
.L_40:
        /*01fc*/ 	.word	0x00000000


	//----- nvinfo : EIATTR_CBANK_PARAM_SIZE
	.align		4
.L_41:
        /*0200*/ 	.byte	0x03, 0x19
        /*0202*/ 	.short	0x0470


	//----- nvinfo : EIATTR_PARAM_CBANK
	.align		4
        /*0204*/ 	.byte	0x04, 0x0a
        /*0206*/ 	.short	(.L_43 - .L_42)
	.align		4
.L_42:
        /*0208*/ 	.word	index@(.nv.constant0._ZN7cutlass13device_kernelINS_4gemm6kernel13GemmUniversalIN4cute5tupleIJiiiiEEENS1_10collective13CollectiveMmaINS1_34MainloopSm90TmaGmmaWarpSpecializedILi2ENS5_IJNS4_1CILi2EEENSA_ILi1EEESC_EEENS1_35KernelTmaWarpSpecializedCooperativeEEENS5_IJNSA_ILi256EEENSA_ILi160EEESG_EEEaNS5_IJlSC_lEEEaSJ_NS4_8TiledMMAINS4_8MMA_AtomIJNS4_4SM904GMMA26MMA_64x32x32_S32S8S8_SS_TNEEEENS4_6LayoutISD_NS5_IJSC_NSA_ILi0EEESR_EEEEENS5_IJNS4_10UnderscoreESU_SU_EEEEENS4_13SM90_TMA_LOADENS4_14ComposedLayoutINS4_7SwizzleILi3ELi4ELi3EEENS4_18smem_ptr_flag_bitsILi8EEENSQ_INS5_IJNSA_ILi8EEENSA_ILi128EEEEEENS5_IJS14_SC_EEEEEEEvNS4_8identityENS4_23SM90_TMA_LOAD_MULTICASTES18_vS19_EENS_8epilogue10collective6detail29Sm90TmaWarpSpecializedAdapterINS1D_15DefaultEpilogueIaSJ_SJ_NS1C_6thread17LinearCombinationIaLi1EiiLNS1H_9ScaleType4KindE0ELNS_15FloatRoundStyleE2EaEENS1_15EpilogueDefaultEEEEEvvEEEEvNT_6ParamsE)
        /*020c*/ 	.short	0x0210
        /*020e*/ 	.short	0x0470


	//----- nvinfo : EIATTR_SW_WAR
	.align		4
.L_43:
        /*0210*/ 	.byte	0x04, 0x36
        /*0212*/ 	.short	(.L_45 - .L_44)
.L_44:
        /*0214*/ 	.word	0x00000008
.L_45:


//--------------------- .nv.callgraph             --------------------------
	.section	.nv.callgraph,"",@"SHT_CUDA_CALLGRAPH"
	.align	4
	.sectionentsize	8
	.align		4
        /*0000*/ 	.word	0x00000000
	.align		4
        /*0004*/ 	.word	0xffffffff
	.align		4
        /*0008*/ 	.word	index@(_ZN7cutlass13device_kernelINS_4gemm6kernel13GemmUniversalIN4cute5tupleIJiiiiEEENS1_10collective13CollectiveMmaINS1_34MainloopSm90TmaGmmaWarpSpecializedILi2ENS5_IJNS4_1CILi2EEENSA_ILi1EEESC_EEENS1_35KernelTmaWarpSpecializedCooperativeEEENS5_IJNSA_ILi256EEENSA_ILi160EEESG_EEEaNS5_IJlSC_lEEEaSJ_NS4_8TiledMMAINS4_8MMA_AtomIJNS4_4SM904GMMA26MMA_64x32x32_S32S8S8_SS_TNEEEENS4_6LayoutISD_NS5_IJSC_NSA_ILi0EEESR_EEEEENS5_IJNS4_10UnderscoreESU_SU_EEEEENS4_13SM90_TMA_LOADENS4_14ComposedLayoutINS4_7SwizzleILi3ELi4ELi3EEENS4_18smem_ptr_flag_bitsILi8EEENSQ_INS5_IJNSA_ILi8EEENSA_ILi128EEEEEENS5_IJS14_SC_EEEEEEEvNS4_8identityENS4_23SM90_TMA_LOAD_MULTICASTES18_vS19_EENS_8epilogue10collective6detail29Sm90TmaWarpSpecializedAdapterINS1D_15DefaultEpilogueIaSJ_SJ_NS1C_6thread17LinearCombinationIaLi1EiiLNS1H_9ScaleType4KindE0ELNS_15FloatRoundStyleE2EaEENS1_15EpilogueDefaultEEEEEvvEEEEvNT_6ParamsE)
	.align		4
        /*000c*/ 	.word	index@(__assertfail)
	.align		4
        /*0010*/ 	.word	0x00000000
	.align		4
        /*0014*/ 	.word	0xfffffffe
	.align		4
        /*0018*/ 	.word	0x00000000
	.align		4
        /*001c*/ 	.word	0xfffffffd
	.align		4
        /*0020*/ 	.word	0x00000000
	.align		4
        /*0024*/ 	.word	0xfffffffc


//--------------------- .nv.constant4             --------------------------
	.section	.nv.constant4,"a",@progbits
	.align	8
	.align		8
.nv.constant4:
        /*0000*/ 	.dword	__assertfail
	.align		8
        /*0008*/ 	.dword	__unnamed_1
	.align		8
        /*0010*/ 	.dword	_ZN39_INTERNAL_15132ccd_4_k_cu_e5784ac5_75294cuda3std3__45__cpo5beginE
	.align		8
        /*0018*/ 	.dword	_ZN39_INTERNAL_15132ccd_4_k_cu_e5784ac5_75294cuda3std3__45__cpo3endE
	.align		8
        /*0020*/ 	.dword	_ZN39_INTERNAL_15132ccd_4_k_cu_e5784ac5_75294cuda3std3__45__cpo6cbeginE
	.align		8
        /*0028*/ 	.dword	_ZN39_INTERNAL_15132ccd_4_k_cu_e5784ac5_75294cuda3std3__45__cpo4cendE
	.align		8
        /*0030*/ 	.dword	_ZN39_INTERNAL_15132ccd_4_k_cu_e5784ac5_75294cuda3std3__441_GLOBAL__N__15132ccd_4_k_cu_e5784ac5_75296ignoreE
	.align		8
        /*0038*/ 	.dword	_ZN39_INTERNAL_15132ccd_4_k_cu_e5784ac5_75294cuda3std3__419piecewise_constructE
	.align		8
        /*0040*/ 	.dword	_ZN39_INTERNAL_15132ccd_4_k_cu_e5784ac5_75294cuda3std3__48in_placeE
	.align		8
        /*0048*/ 	.dword	_ZN39_INTERNAL_15132ccd_4_k_cu_e5784ac5_75294cuda3std6ranges3__45__cpo4swapE
	.align		8
        /*0050*/ 	.dword	_ZN39_INTERNAL_15132ccd_4_k_cu_e5784ac5_75294cuda3std6ranges3__45__cpo9iter_moveE
	.align		8
        /*0058*/ 	.dword	_ZN39_INTERNAL_15132ccd_4_k_cu_e5784ac5_75294cute7productE
	.align		8
        /*0060*/ 	.dword	_ZN39_INTERNAL_15132ccd_4_k_cu_e5784ac5_75294cute1_E
	.align		8
        /*0068*/ 	.dword	$str$22
	.align		8
        /*0070*/ 	.dword	$str$23


//--------------------- .text._ZN7cutlass13device_kernelINS_4gemm6kernel13GemmUniversalIN4cute5tupleIJiiiiEEENS1_10collective13CollectiveMmaINS1_34MainloopSm90TmaGmmaWarpSpecializedILi2ENS5_IJNS4_1CILi2EEENSA_ILi1EEESC_EEENS1_35KernelTmaWarpSpecializedCooperativeEEENS5_IJNSA_ILi256EEENSA_ILi160EEESG_EEEaNS5_IJlSC_lEEEaSJ_NS4_8TiledMMAINS4_8MMA_AtomIJNS4_4SM904GMMA26MMA_64x32x32_S32S8S8_SS_TNEEEENS4_6LayoutISD_NS5_IJSC_NSA_ILi0EEESR_EEEEENS5_IJNS4_10UnderscoreESU_SU_EEEEENS4_13SM90_TMA_LOADENS4_14ComposedLayoutINS4_7SwizzleILi3ELi4ELi3EEENS4_18smem_ptr_flag_bitsILi8EEENSQ_INS5_IJNSA_ILi8EEENSA_ILi128EEEEEENS5_IJS14_SC_EEEEEEEvNS4_8identityENS4_23SM90_TMA_LOAD_MULTICASTES18_vS19_EENS_8epilogue10collective6detail29Sm90TmaWarpSpecializedAdapterINS1D_15DefaultEpilogueIaSJ_SJ_NS1C_6thread17LinearCombinationIaLi1EiiLNS1H_9ScaleType4KindE0ELNS_15FloatRoundStyleE2EaEENS1_15EpilogueDefaultEEEEEvvEEEEvNT_6ParamsE --------------------------
	.section	.text._ZN7cutlass13device_kernelINS_4gemm6kernel13GemmUniversalIN4cute5tupleIJiiiiEEENS1_10collective13CollectiveMmaINS1_34MainloopSm90TmaGmmaWarpSpecializedILi2ENS5_IJNS4_1CILi2EEENSA_ILi1EEESC_EEENS1_35KernelTmaWarpSpecializedCooperativeEEENS5_IJNSA_ILi256EEENSA_ILi160EEESG_EEEaNS5_IJlSC_lEEEaSJ_NS4_8TiledMMAINS4_8MMA_AtomIJNS4_4SM904GMMA26MMA_64x32x32_S32S8S8_SS_TNEEEENS4_6LayoutISD_NS5_IJSC_NSA_ILi0EEESR_EEEEENS5_IJNS4_10UnderscoreESU_SU_EEEEENS4_13SM90_TMA_LOADENS4_14ComposedLayoutINS4_7SwizzleILi3ELi4ELi3EEENS4_18smem_ptr_flag_bitsILi8EEENSQ_INS5_IJNSA_ILi8EEENSA_ILi128EEEEEENS5_IJS14_SC_EEEEEEEvNS4_8identityENS4_23SM90_TMA_LOAD_MULTICASTES18_vS19_EENS_8epilogue10collective6detail29Sm90TmaWarpSpecializedAdapterINS1D_15DefaultEpilogueIaSJ_SJ_NS1C_6thread17LinearCombinationIaLi1EiiLNS1H_9ScaleType4KindE0ELNS_15FloatRoundStyleE2EaEENS1_15EpilogueDefaultEEEEEvvEEEEvNT_6ParamsE,"ax",@progbits
	.align	128
.text._ZN7cutlass13device_kernelINS_4gemm6kernel13GemmUniversalIN4cute5tupleIJiiiiEEENS1_10collective13CollectiveMmaINS1_34MainloopSm90TmaGmmaWarpSpecializedILi2ENS5_IJNS4_1CILi2EEENSA_ILi1EEESC_EEENS1_35KernelTmaWarpSpecializedCooperativeEEENS5_IJNSA_ILi256EEENSA_ILi160EEESG_EEEaNS5_IJlSC_lEEEaSJ_NS4_8TiledMMAINS4_8MMA_AtomIJNS4_4SM904GMMA26MMA_64x32x32_S32S8S8_SS_TNEEEENS4_6LayoutISD_NS5_IJSC_NSA_ILi0EEESR_EEEEENS5_IJNS4_10UnderscoreESU_SU_EEEEENS4_13SM90_TMA_LOADENS4_14ComposedLayoutINS4_7SwizzleILi3ELi4ELi3EEENS4_18smem_ptr_flag_bitsILi8EEENSQ_INS5_IJNSA_ILi8EEENSA_ILi128EEEEEENS5_IJS14_SC_EEEEEEEvNS4_8identityENS4_23SM90_TMA_LOAD_MULTICASTES18_vS19_EENS_8epilogue10collective6detail29Sm90TmaWarpSpecializedAdapterINS1D_15DefaultEpilogueIaSJ_SJ_NS1C_6thread17LinearCombinationIaLi1EiiLNS1H_9ScaleType4KindE0ELNS_15FloatRoundStyleE2EaEENS1_15EpilogueDefaultEEEEEvvEEEEvNT_6ParamsE:
        .type           _ZN7cutlass13device_kernelINS_4gemm6kernel13GemmUniversalIN4cute5tupleIJiiiiEEENS1_10collective13CollectiveMmaINS1_34MainloopSm90TmaGmmaWarpSpecializedILi2ENS5_IJNS4_1CILi2EEENSA_ILi1EEESC_EEENS1_35KernelTmaWarpSpecializedCooperativeEEENS5_IJNSA_ILi256EEENSA_ILi160EEESG_EEEaNS5_IJlSC_lEEEaSJ_NS4_8TiledMMAINS4_8MMA_AtomIJNS4_4SM904GMMA26MMA_64x32x32_S32S8S8_SS_TNEEEENS4_6LayoutISD_NS5_IJSC_NSA_ILi0EEESR_EEEEENS5_IJNS4_10UnderscoreESU_SU_EEEEENS4_13SM90_TMA_LOADENS4_14ComposedLayoutINS4_7SwizzleILi3ELi4ELi3EEENS4_18smem_ptr_flag_bitsILi8EEENSQ_INS5_IJNSA_ILi8EEENSA_ILi128EEEEEENS5_IJS14_SC_EEEEEEEvNS4_8identityENS4_23SM90_TMA_LOAD_MULTICASTES18_vS19_EENS_8epilogue10collective6detail29Sm90TmaWarpSpecializedAdapterINS1D_15DefaultEpilogueIaSJ_SJ_NS1C_6thread17LinearCombinationIaLi1EiiLNS1H_9ScaleType4KindE0ELNS_15FloatRoundStyleE2EaEENS1_15EpilogueDefaultEEEEEvvEEEEvNT_6ParamsE,@function
        .size           _ZN7cutlass13device_kernelINS_4gemm6kernel13GemmUniversalIN4cute5tupleIJiiiiEEENS1_10collective13CollectiveMmaINS1_34MainloopSm90TmaGmmaWarpSpecializedILi2ENS5_IJNS4_1CILi2EEENSA_ILi1EEESC_EEENS1_35KernelTmaWarpSpecializedCooperativeEEENS5_IJNSA_ILi256EEENSA_ILi160EEESG_EEEaNS5_IJlSC_lEEEaSJ_NS4_8TiledMMAINS4_8MMA_AtomIJNS4_4SM904GMMA26MMA_64x32x32_S32S8S8_SS_TNEEEENS4_6LayoutISD_NS5_IJSC_NSA_ILi0EEESR_EEEEENS5_IJNS4_10UnderscoreESU_SU_EEEEENS4_13SM90_TMA_LOADENS4_14ComposedLayoutINS4_7SwizzleILi3ELi4ELi3EEENS4_18smem_ptr_flag_bitsILi8EEENSQ_INS5_IJNSA_ILi8EEENSA_ILi128EEEEEENS5_IJS14_SC_EEEEEEEvNS4_8identityENS4_23SM90_TMA_LOAD_MULTICASTES18_vS19_EENS_8epilogue10collective6detail29Sm90TmaWarpSpecializedAdapterINS1D_15DefaultEpilogueIaSJ_SJ_NS1C_6thread17LinearCombinationIaLi1EiiLNS1H_9ScaleType4KindE0ELNS_15FloatRoundStyleE2EaEENS1_15EpilogueDefaultEEEEEvvEEEEvNT_6ParamsE,(.L_x_389 - _ZN7cutlass13device_kernelINS_4gemm6kernel13GemmUniversalIN4cute5tupleIJiiiiEEENS1_10collective13CollectiveMmaINS1_34MainloopSm90TmaGmmaWarpSpecializedILi2ENS5_IJNS4_1CILi2EEENSA_ILi1EEESC_EEENS1_35KernelTmaWarpSpecializedCooperativeEEENS5_IJNSA_ILi256EEENSA_ILi160EEESG_EEEaNS5_IJlSC_lEEEaSJ_NS4_8TiledMMAINS4_8MMA_AtomIJNS4_4SM904GMMA26MMA_64x32x32_S32S8S8_SS_TNEEEENS4_6LayoutISD_NS5_IJSC_NSA_ILi0EEESR_EEEEENS5_IJNS4_10UnderscoreESU_SU_EEEEENS4_13SM90_TMA_LOADENS4_14ComposedLayoutINS4_7SwizzleILi3ELi4ELi3EEENS4_18smem_ptr_flag_bitsILi8EEENSQ_INS5_IJNSA_ILi8EEENSA_ILi128EEEEEENS5_IJS14_SC_EEEEEEEvNS4_8identityENS4_23SM90_TMA_LOAD_MULTICASTES18_vS19_EENS_8epilogue10collective6detail29Sm90TmaWarpSpecializedAdapterINS1D_15DefaultEpilogueIaSJ_SJ_NS1C_6thread17LinearCombinationIaLi1EiiLNS1H_9ScaleType4KindE0ELNS_15FloatRoundStyleE2EaEENS1_15EpilogueDefaultEEEEEvvEEEEvNT_6ParamsE)
        .other          _ZN7cutlass13device_kernelINS_4gemm6kernel13GemmUniversalIN4cute5tupleIJiiiiEEENS1_10collective13CollectiveMmaINS1_34MainloopSm90TmaGmmaWarpSpecializedILi2ENS5_IJNS4_1CILi2EEENSA_ILi1EEESC_EEENS1_35KernelTmaWarpSpecializedCooperativeEEENS5_IJNSA_ILi256EEENSA_ILi160EEESG_EEEaNS5_IJlSC_lEEEaSJ_NS4_8TiledMMAINS4_8MMA_AtomIJNS4_4SM904GMMA26MMA_64x32x32_S32S8S8_SS_TNEEEENS4_6LayoutISD_NS5_IJSC_NSA_ILi0EEESR_EEEEENS5_IJNS4_10UnderscoreESU_SU_EEEEENS4_13SM90_TMA_LOADENS4_14ComposedLayoutINS4_7SwizzleILi3ELi4ELi3EEENS4_18smem_ptr_flag_bitsILi8EEENSQ_INS5_IJNSA_ILi8EEENSA_ILi128EEEEEENS5_IJS14_SC_EEEEEEEvNS4_8identityENS4_23SM90_TMA_LOAD_MULTICASTES18_vS19_EENS_8epilogue10collective6detail29Sm90TmaWarpSpecializedAdapterINS1D_15DefaultEpilogueIaSJ_SJ_NS1C_6thread17LinearCombinationIaLi1EiiLNS1H_9ScaleType4KindE0ELNS_15FloatRoundStyleE2EaEENS1_15EpilogueDefaultEEEEEvvEEEEvNT_6ParamsE,@"STO_CUDA_ENTRY STV_DEFAULT"
_ZN7cutlass13device_kernelINS_4gemm6kernel13GemmUniversalIN4cute5tupleIJiiiiEEENS1_10collective13CollectiveMmaINS1_34MainloopSm90TmaGmmaWarpSpecializedILi2ENS5_IJNS4_1CILi2EEENSA_ILi1EEESC_EEENS1_35KernelTmaWarpSpecializedCooperativeEEENS5_IJNSA_ILi256EEENSA_ILi160EEESG_EEEaNS5_IJlSC_lEEEaSJ_NS4_8TiledMMAINS4_8MMA_AtomIJNS4_4SM904GMMA26MMA_64x32x32_S32S8S8_SS_TNEEEENS4_6LayoutISD_NS5_IJSC_NSA_ILi0EEESR_EEEEENS5_IJNS4_10UnderscoreESU_SU_EEEEENS4_13SM90_TMA_LOADENS4_14ComposedLayoutINS4_7SwizzleILi3ELi4ELi3EEENS4_18smem_ptr_flag_bitsILi8EEENSQ_INS5_IJNSA_ILi8EEENSA_ILi128EEEEEENS5_IJS14_SC_EEEEEEEvNS4_8identityENS4_23SM90_TMA_LOAD_MULTICASTES18_vS19_EENS_8epilogue10collective6detail29Sm90TmaWarpSpecializedAdapterINS1D_15DefaultEpilogueIaSJ_SJ_NS1C_6thread17LinearCombinationIaLi1EiiLNS1H_9ScaleType4KindE0ELNS_15FloatRoundStyleE2EaEENS1_15EpilogueDefaultEEEEEvvEEEEvNT_6ParamsE:
[----:B------:R-:W0:Y:S01]  /*0000*/  LDC R1, c[0x0][0x28] ;  /* 0x00000a00ff017b82 */ /* 0x000e220000000800 */
[----:B------:R-:W1:Y:S01]  /*0010*/  S2R R2, SR_TID.X ;  /* 0x0000000000027919 */ /* 0x000e620000002100 */
[----:B------:R-:W-:Y:S01]  /*0020*/  ELECT P0, URZ, PT ;  /* 0x00000000003f782f */ /* 0x000fe20003800000 */
[----:B------:R-:W-:Y:S01]  /*0030*/  BSSY B0, `(.L_x_0) ;  /* 0x0000015000007945 */ /* 0x000fe20003800000 */
[--C-:B-1----:R-:W-:Y:S02]  /*0040*/  SHF.R.U32.HI R0, RZ, 0x5, R2.reuse ;  /* 0x00000005ff007819 */ /* 0x102fe40000011602 */
[----:B------:R-:W-:-:S03]  /*0050*/  SHF.R.U32.HI R3, RZ, 0x7, R2 ;  /* 0x00000007ff037819 */ /* 0x000fc60000011602 */
[----:B------:R-:W1:Y:S04]  /*0060*/  SHFL.IDX PT, R4, R0, RZ, 0x1f ;  /* 0x00001fff00047589 */ /* 0x000e6800000e0000 */
[----:B------:R-:W2:Y:S01]  /*0070*/  SHFL.IDX PT, R3, R3, RZ, 0x1f ;  /* 0x00001fff03037589 */ /* 0x000ea200000e0000 */
[----:B-1----:R-:W-:Y:S02]  /*0080*/  R2UR UR9, R4 ;  /* 0x00000000040972ca */ /* 0x002fe400000e0000 */
[----:B--2---:R-:W-:-:S11]  /*0090*/  R2UR UR5, R3 ;  /* 0x00000000030572ca */ /* 0x004fd600000e0000 */
[----:B------:R-:W-:Y:S02]  /*00a0*/  USHF.R.S32.HI UR4, URZ, 0x1f, UR9 ;  /* 0x0000001f3f047899 */ /* 0x000fe40008011409 */
[----:B------:R-:W-:Y:S02]  /*00b0*/  ISETP.NE.OR P0, PT, RZ, UR9, !P0 ;  /* 0x00000009ff007c0c */ /* 0x000fe4000c705670 */
[----:B------:R-:W-:-:S04]  /*00c0*/  ULEA.HI UR4, UR4, UR9, URZ, 0x2 ;  /* 0x0000000904047291 */ /* 0x000fc8000f8f103f */
[----:B------:R-:W-:-:S04]  /*00d0*/  ULOP3.LUT UR4, UR4, 0xfffffffc, URZ, 0xc0, !UPT ;  /* 0xfffffffc04047892 */ /* 0x000fc8000f8ec03f */
[----:B------:R-:W-:-:S03]  /*00e0*/  UIADD3 UR9, UR9, -UR4, URZ ;  /* 0x8000000409097290 */ /* 0x000fc6000fffe03f */
[----:B0-----:R-:W-:Y:S09]  /*00f0*/  @P0 BRA `(.L_x_1) ;  /* 0x0000000000200947 */ /* 0x001ff20003800000 */
[----:B------:R-:W-:Y:S02]  /*0100*/  ULDC.64 UR6, c[0x0][0x198] ;  /* 0x0000660000067ab9 */ /* 0x000fe40000000a00 */
[----:B------:R-:W-:Y:S02]  /*0110*/  UIADD3 UR10, UP0, UR6, 0xf0, URZ ;  /* 0x000000f0060a7890 */ /* 0x000fe4000ff1e03f */
[----:B------:R-:W-:Y:S02]  /*0120*/  UIADD3 UR6, UP1, UR6, 0x1f0, URZ ;  /* 0x000001f006067890 */ /* 0x000fe4000ff3e03f */
[----:B------:R-:W-:Y:S02]  /*0130*/  UIADD3.X UR11, URZ, UR7, URZ, UP0, !UPT ;  /* 0x000000073f0b7290 */ /* 0x000fe400087fe43f */
[----:B------:R-:W-:-:S07]  /*0140*/  UIADD3.X UR7, URZ, UR7, URZ, UP1, !UPT ;  /* 0x000000073f077290 */ /* 0x000fce0008ffe43f */
[----:B------:R0:W-:Y:S02]  /*0150*/  UTMACCTL.PF [UR10] ;  /* 0x000000000a0079b9 */ /* 0x0001e40008040000 */
[----:B------:R0:W-:Y:S02]  /*0160*/  UTMACCTL.PF [UR6] ;  /* 0x00000000060079b9 */ /* 0x0001e40008040000 */
[----:B0-----:R-:W-:Y:S01]  /*0170*/  NOP ;  /* 0x0000000000007918 */ /* 0x001fe20000000000 */
.L_x_1:
[----:B------:R-:W-:Y:S05]  /*0180*/  BSYNC B0 ;  /* 0x0000000000007941 */ /* 0x000fea0003800000 */
.L_x_0:
[----:B------:R-:W0:Y:S01]  /*0190*/  SHFL.IDX PT, R3, R0, RZ, 0x1f ;  /* 0x00001fff00037589 */ /* 0x000e2200000e0000 */
[----:B------:R-:W-:Y:S01]  /*01a0*/  UISETP.NE.AND UP0, UPT, UR9, 0x3, UPT ;  /* 0x000000030900788c */ /* 0x000fe2000bf05270 */
[----:B------:R-:W-:Y:S01]  /*01b0*/  ISETP.NE.AND P1, PT, RZ, UR5, PT ;  /* 0x00000005ff007c0c */ /* 0x000fe2000bf25270 */
[----:B------:R-:W-:Y:S02]  /*01c0*/  UIADD3 UR16, UR5, -0x1, URZ ;  /* 0xffffffff05107890 */ /* 0x000fe4000fffe03f */
[----:B------:R-:W-:Y:S02]  /*01d0*/  UISETP.EQ.OR UP0, UPT, UR9, URZ, !UP0 ;  /* 0x0000003f0900728c */ /* 0x000fe4000c702670 */
[----:B------:R-:W-:Y:S02]  /*01e0*/  UISETP.GE.U32.AND UP1, UPT, UR16, 0x2, UPT ;  /* 0x000000021000788c */ /* 0x000fe4000bf26070 */
[----:B------:R-:W-:-:S04]  /*01f0*/  UISETP.EQ.AND UP0, UPT, UR5, URZ, UP0 ;  /* 0x0000003f0500728c */ /* 0x000fc80008702270 */
[----:B------:R-:W-:-:S04]  /*0200*/  USEL UR38, URZ, 0x1, !UP0 ;  /* 0x000000013f267887 */ /* 0x000fc8000c000000 */
[----:B------:R-:W-:Y:S01]  /*0210*/  USEL UR38, UR38, 0x2, UP1 ;  /* 0x0000000226267887 */ /* 0x000fe20008800000 */
[----:B0-----:R-:W-:-:S13]  /*0220*/  ISETP.NE.AND P0, PT, R3, RZ, PT ;  /* 0x000000ff0300720c */ /* 0x001fda0003f05270 */
[----:B------:R-:W-:Y:S05]  /*0230*/  @P0 BRA `(.L_x_2) ;  /* 0x0000000000480947 */ /* 0x000fea0003800000 */
[----:B------:R-:W0:Y:S01]  /*0240*/  S2UR UR8, SR_CgaCtaId ;  /* 0x00000000000879c3 */ /* 0x000e220000008800 */
[----:B------:R-:W-:Y:S01]  /*0250*/  UMOV UR4, 0x400 ;  /* 0x0000040000047882 */ /* 0x000fe20000000000 */
[----:B------:R-:W-:Y:S01]  /*0260*/  UMOV UR5, 0x1 ;  /* 0x0000000100057882 */ /* 0x000fe20000000000 */
[----:B------:R-:W-:Y:S01]  /*0270*/  UMOV UR6, 0x4 ;  /* 0x0000000400067882 */ /* 0x000fe20000000000 */
[----:B------:R-:W-:Y:S01]  /*0280*/  ELECT P0, URZ, PT ;  /* 0x00000000003f782f */ /* 0x000fe20003800000 */
[----:B------:R-:W-:-:S04]  /*0290*/  UIADD3 UR6, -UR6, 0x100000, URZ ;  /* 0x0010000006067890 */ /* 0x000fc8000fffe13f */
[----:B------:R-:W-:Y:S02]  /*02a0*/  USHF.L.U32 UR7, UR6, 0xb, URZ ;  /* 0x0000000b06077899 */ /* 0x000fe4000800063f */
[----:B------:R-:W-:Y:S02]  /*02b0*/  USHF.L.U32 UR6, UR6, 0x1, URZ ;  /* 0x0000000106067899 */ /* 0x000fe4000800063f */
[----:B0-----:R-:W-:Y:S02]  /*02c0*/  ULEA UR8, UR8, UR4, 0x18 ;  /* 0x0000000408087291 */ /* 0x001fe4000f8ec03f */
[----:B------:R-:W-:-:S04]  /*02d0*/  UIADD3 UR4, -UR5, 0x100000, URZ ;  /* 0x0010000005047890 */ /* 0x000fc8000fffe13f */
[----:B------:R-:W-:Y:S02]  /*02e0*/  USHF.L.U32 UR5, UR4, 0xb, URZ ;  /* 0x0000000b04057899 */ /* 0x000fe4000800063f */
[----:B------:R-:W-:Y:S01]  /*02f0*/  USHF.L.U32 UR4, UR4, 0x1, URZ ;  /* 0x0000000104047899 */ /* 0x000fe2000800063f */
[----:B------:R-:W0:Y:S11]  /*0300*/  FENCE.VIEW.ASYNC.S ;  /* 0x00000000000073c6 */ /* 0x000e360000000000 */
[----:B0-----:R0:W1:Y:S01]  /*0310*/  SYNCS.EXCH.64 URZ, [UR8], UR4 ;  /* 0x00000004083f75b2 */ /* 0x0010620008000100 */
[----:B------:R0:W2:Y:S01]  /*0320*/  SYNCS.EXCH.64 URZ, [UR8+0x10], UR6 ;  /* 0x00001006083f75b2 */ /* 0x0000a20008000100 */
[----:B------:R0:W3:Y:S01]  /*0330*/  SYNCS.EXCH.64 URZ, [UR8+0x8], UR4 ;  /* 0x00000804083f75b2 */ /* 0x0000e20008000100 */
[----:B------:R0:W4:Y:S01]  /*0340*/  SYNCS.EXCH.64 URZ, [UR8+0x18], UR6 ;  /* 0x00001806083f75b2 */ /* 0x0001220008000100 */
[----:B------:R-:W-:Y:S01]  /*0350*/  NOP ;  /* 0x0000000000007918 */ /* 0x000fe20000000000 */
.L_x_2:
[----:B------:R-:W5:Y:S01]  /*0360*/  S2UR UR13, SR_CTAID.X ;  /* 0x00000000000d79c3 */ /* 0x000f620000002500 */
[----:B------:R-:W-:Y:S01]  /*0370*/  SHF.R.S32.HI R5, RZ, 0x1f, R2 ;  /* 0x0000001fff057819 */ /* 0x000fe20000011402 */
[----:B------:R-:W1:Y:S01]  /*0380*/  SHFL.IDX PT, R6, R0, RZ, 0x1f ;  /* 0x00001fff00067589 */ /* 0x000e6200000e0000 */
[----:B0-----:R-:W-:Y:S01]  /*0390*/  ULDC UR4, c[0x0][0x150] ;  /* 0x0000540000047ab9 */ /* 0x001fe20000000800 */
[----:B------:R-:W-:Y:S02]  /*03a0*/  ELECT P0, URZ, PT ;  /* 0x00000000003f782f */ /* 0x000fe40003800000 */
[----:B------:R-:W-:Y:S01]  /*03b0*/  LEA.HI R5, R5, R2, RZ, 0x7 ;  /* 0x0000000205057211 */ /* 0x000fe200078f38ff */
[----:B------:R-:W-:Y:S01]  /*03c0*/  ULDC UR5, c[0x0][0x154] ;  /* 0x0000550000057ab9 */ /* 0x000fe20000000800 */
[----:B------:R-:W-:Y:S01]  /*03d0*/  ULDC UR8, c[0x0][0x144] ;  /* 0x0000510000087ab9 */ /* 0x000fe20000000800 */
[----:B------:R-:W0:Y:S01]  /*03e0*/  S2UR UR10, SR_CTAID.Y ;  /* 0x00000000000a79c3 */ /* 0x000e220000002600 */
[----:B------:R-:W-:Y:S01]  /*03f0*/  LOP3.LUT R5, R5, 0xffffff80, RZ, 0xc0, !PT ;  /* 0xffffff8005057812 */ /* 0x000fe200078ec0ff */
[----:B------:R-:W-:Y:S01]  /*0400*/  NOP ;  /* 0x0000000000007918 */ /* 0x000fe20000000000 */
[----:B------:R-:W-:Y:S01]  /*0410*/  NOP ;  /* 0x0000000000007918 */ /* 0x000fe20000000000 */
[----:B------:R-:W-:Y:S01]  /*0420*/  ULDC UR11, c[0x0][0x148] ;  /* 0x00005200000b7ab9 */ /* 0x000fe20000000800 */
[----:B------:R-:W-:-:S02]  /*0430*/  IMAD.MOV.U32 R18, RZ, RZ, 0x1 ;  /* 0x00000001ff127424 */ /* 0x000fc400078e00ff */
[----:B------:R-:W-:-:S05]  /*0440*/  IMAD.IADD R5, R2, 0x1, -R5 ;  /* 0x0000000102057824 */ /* 0x000fca00078e0a05 */
[----:B------:R-:W-:Y:S02]  /*0450*/  SHF.R.S32.HI R4, RZ, 0x1f, R5 ;  /* 0x0000001fff047819 */ /* 0x000fe40000011405 */
[----:B-----5:R-:W-:Y:S02]  /*0460*/  I2FP.F32.U32 R7, UR13 ;  /* 0x0000000d00077c45 */ /* 0x020fe40008201000 */
[----:B------:R-:W-:Y:S02]  /*0470*/  LEA.HI R4, R4, R5, RZ, 0x3 ;  /* 0x0000000504047211 */ /* 0x000fe400078f18ff */
[----:B-1----:R-:W-:Y:S01]  /*0480*/  ISETP.NE.OR P0, PT, R6, RZ, !P0 ;  /* 0x000000ff0600720c */ /* 0x002fe20004705670 */
[----:B------:R-:W-:Y:S01]  /*0490*/  FMUL R8, R7, UR4 ;  /* 0x0000000407087c20 */ /* 0x000fe20008400000 */
[--C-:B------:R-:W-:Y:S02]  /*04a0*/  SHF.R.S32.HI R0, RZ, 0x3, R4.reuse ;  /* 0x00000003ff007819 */ /* 0x100fe40000011404 */
[----:B------:R-:W-:-:S02]  /*04b0*/  SHF.R.S32.HI R7, RZ, 0x1f, R4 ;  /* 0x0000001fff077819 */ /* 0x000fc40000011404 */
[----:B------:R-:W-:Y:S01]  /*04c0*/  SHF.R.S32.HI R4, RZ, 0x1f, R3 ;  /* 0x0000001fff047819 */ /* 0x000fe20000011403 */
[----:B------:R-:W1:Y:S01]  /*04d0*/  F2I.U32.TRUNC.NTZ R8, R8 ;  /* 0x0000000800087305 */ /* 0x000e62000020f000 */
[----:B------:R-:W-:Y:S02]  /*04e0*/  LEA.HI R7, R7, R0, RZ, 0x2 ;  /* 0x0000000007077211 */ /* 0x000fe400078f10ff */
[----:B------:R-:W-:Y:S02]  /*04f0*/  LEA.HI R4, R4, R3, RZ, 0x2 ;  /* 0x0000000304047211 */ /* 0x000fe400078f10ff */
[----:B------:R-:W-:Y:S01]  /*0500*/  LOP3.LUT R7, R7, 0xfffffffc, RZ, 0xc0, !PT ;  /* 0xfffffffc07077812 */ /* 0x000fe200078ec0ff */
[----:B------:R-:W-:Y:S01]  /*0510*/  VOTEU.ALL UP0, P0 ;  /* 0x00000000003f7886 */ /* 0x000fe20000000000 */
[----:B------:R-:W-:Y:S01]  /*0520*/  LOP3.LUT R4, R4, 0x3ffffffc, RZ, 0xc0, !PT ;  /* 0x3ffffffc04047812 */ /* 0x000fe200078ec0ff */
[----:B------:R-:W-:Y:S02]  /*0530*/  VOTEU.ALL UP1, P0 ;  /* 0x00000000003f7886 */ /* 0x000fe40000020000 */
[----:B------:R-:W-:Y:S01]  /*0540*/  IMAD.IADD R7, R0, 0x1, -R7 ;  /* 0x0000000100077824 */ /* 0x000fe200078e0a07 */
[----:B0-----:R-:W-:Y:S01]  /*0550*/  I2FP.F32.U32 R0, UR10 ;  /* 0x0000000a00007c45 */ /* 0x001fe20008201000 */
[----:B------:R-:W-:Y:S01]  /*0560*/  IMAD.IADD R4, R3, 0x1, -R4 ;  /* 0x0000000103047824 */ /* 0x000fe200078e0a04 */
[----:B------:R-:W0:Y:S01]  /*0570*/  @!UP0 S2UR UR7, SR_CgaCtaId ;  /* 0x00000000000789c3 */ /* 0x000e220000008800 */
[----:B------:R-:W-:Y:S01]  /*0580*/  @!UP0 UMOV UR6, 0x400 ;  /* 0x0000040000068882 */ /* 0x000fe20000000000 */
[----:B-1----:R-:W-:Y:S01]  /*0590*/  R2UR UR4, R8 ;  /* 0x00000000080472ca */ /* 0x002fe200000e0000 */
[----:B------:R-:W-:-:S02]  /*05a0*/  IMAD R4, R4, 0x4, R7 ;  /* 0x0000000404047824 */ /* 0x000fc400078e0207 */
[----:B------:R-:W-:Y:S02]  /*05b0*/  FMUL R6, R0, UR5 ;  /* 0x0000000500067c20 */ /* 0x000fe40008400000 */
[C---:B------:R-:W-:Y:S01]  /*05c0*/  IMAD.SHL.U32 R19, R4.reuse, 0x4, RZ ;  /* 0x0000000404137824 */ /* 0x040fe200078e00ff */
[----:B------:R-:W-:-:S03]  /*05d0*/  LEA.HI R0, R4, R4, RZ, 0x1 ;  /* 0x0000000404007211 */ /* 0x000fc600078f08ff */
[----:B------:R-:W1:Y:S01]  /*05e0*/  F2I.U32.TRUNC.NTZ R6, R6 ;  /* 0x0000000600067305 */ /* 0x000e62000020f000 */
[----:B------:R-:W-:Y:S02]  /*05f0*/  LOP3.LUT R3, R0, 0xfffffffe, RZ, 0xc0, !PT ;  /* 0xfffffffe00037812 */ /* 0x000fe400078ec0ff */
[C---:B------:R-:W-:Y:S01]  /*0600*/  LOP3.LUT R19, R4.reuse, 0xc, R19, 0x78, !PT ;  /* 0x0000000c04137812 */ /* 0x040fe200078e7813 */
[----:B------:R-:W-:Y:S02]  /*0610*/  UIADD3 UR4, -UR4, URZ, URZ ;  /* 0x0000003f04047290 */ /* 0x000fe4000fffe13f */
[----:B------:R-:W-:Y:S02]  /*0620*/  IMAD.IADD R3, R4, 0x1, -R3 ;  /* 0x0000000104037824 */ /* 0x000fe400078e0a03 */
[----:B------:R-:W-:-:S03]  /*0630*/  UIMAD UR8, UR8, UR4, UR13 ;  /* 0x00000004080872a4 */ /* 0x000fc6000f8e020d */
[----:B------:R-:W-:Y:S02]  /*0640*/  UMOV UR4, 0x20 ;  /* 0x0000002000047882 */ /* 0x000fe40000000000 */
[----:B------:R-:W-:-:S04]  /*0650*/  @!UP0 UIADD3 UR4, -UR4, 0x100000, URZ ;  /* 0x0010000004048890 */ /* 0x000fc8000fffe13f */
[----:B------:R-:W-:Y:S02]  /*0660*/  @!UP0 USHF.L.U32 UR5, UR4, 0xb, URZ ;  /* 0x0000000b04058899 */ /* 0x000fe4000800063f */
[----:B------:R-:W-:Y:S01]  /*0670*/  @!UP0 USHF.L.U32 UR4, UR4, 0x1, URZ ;  /* 0x0000000104048899 */ /* 0x000fe2000800063f */
[----:B------:R-:W-:Y:S01]  /*0680*/  ISETP.NE.AND P3, PT, R3, UR8, PT ;  /* 0x0000000803007c0c */ /* 0x000fe2000bf65270 */
[----:B0-----:R-:W-:Y:S01]  /*0690*/  @!UP0 ULEA UR6, UR7, UR6, 0x18 ;  /* 0x0000000607068291 */ /* 0x001fe2000f8ec03f */
[----:B------:R-:W0:Y:S01]  /*06a0*/  LDC R3, c[0x0][0x140] ;  /* 0x00005000ff037b82 */ /* 0x000e220000000800 */
[----:B-1----:R-:W-:Y:S01]  /*06b0*/  R2UR UR12, R6 ;  /* 0x00000000060c72ca */ /* 0x002fe200000e0000 */
[----:B------:R-:W-:Y:S01]  /*06c0*/  VOTEU.ALL UP0, P0 ;  /* 0x00000000003f7886 */ /* 0x000fe20000000000 */
[----:B------:R-:W-:-:S04]  /*06d0*/  LOP3.LUT P0, RZ, R5, 0x7, RZ, 0xc0, !PT ;  /* 0x0000000705ff7812 */ /* 0x000fc8000780c0ff */
[C---:B------:R-:W-:Y:S01]  /*06e0*/  ISETP.LT.U32.AND P0, PT, R19.reuse, 0x2, !P0 ;  /* 0x000000021300780c */ /* 0x040fe20004701070 */
[----:B------:R-:W1:Y:S03]  /*06f0*/  FENCE.VIEW.ASYNC.S ;  /* 0x00000000000073c6 */ /* 0x000e660000000000 */
[----:B-1----:R-:W1:Y:S01]  /*0700*/  @!UP0 SYNCS.EXCH.64 URZ, [UR6+0x30], UR4 ;  /* 0x00003004063f85b2 */ /* 0x002e620008000100 */
[----:B------:R-:W-:Y:S02]  /*0710*/  @P3 LEA.HI R0, R19, R19, RZ, 0x1 ;  /* 0x0000001313003211 */ /* 0x000fe400078f08ff */
[----:B------:R-:W-:Y:S02]  /*0720*/  UIADD3 UR12, -UR12, URZ, URZ ;  /* 0x0000003f0c0c7290 */ /* 0x000fe4000fffe13f */
[----:B------:R-:W-:Y:S02]  /*0730*/  @P3 SHF.R.S32.HI R0, RZ, 0x1, R0 ;  /* 0x00000001ff003819 */ /* 0x000fe40000011400 */
[----:B0-----:R-:W-:-:S02]  /*0740*/  ISETP.EQ.U32.AND P2, PT, R3, 0x1, PT ;  /* 0x000000010300780c */ /* 0x001fc40003f42070 */
[----:B------:R-:W-:Y:S01]  /*0750*/  SEL R3, RZ, 0x1, !P0 ;  /* 0x00000001ff037807 */ /* 0x000fe20004000000 */
[----:B------:R0:W1:Y:S01]  /*0760*/  @!UP1 SYNCS.EXCH.64 URZ, [UR6+0x38], UR4 ;  /* 0x00003804063f95b2 */ /* 0x0000620008000100 */
[----:B------:R-:W-:Y:S01]  /*0770*/  NOP ;  /* 0x0000000000007918 */ /* 0x000fe20000000000 */
[----:B0-----:R-:W-:-:S06]  /*0780*/  UIMAD UR4, UR11, UR12, UR10 ;  /* 0x0000000c0b0472a4 */ /* 0x001fcc000f8e020a */
[----:B------:R-:W-:-:S04]  /*0790*/  @P3 ISETP.NE.AND P4, PT, R0, UR4, PT ;  /* 0x0000000400003c0c */ /* 0x000fc8000bf85270 */
[----:B------:R-:W-:-:S04]  /*07a0*/  @P3 SEL R18, RZ, 0x1, P4 ;  /* 0x00000001ff123807 */ /* 0x000fc80002000000 */
[----:B------:R-:W-:Y:S01]  /*07b0*/  LOP3.LUT R18, R18, R3, RZ, 0xc0, !PT ;  /* 0x0000000312127212 */ /* 0x000fe200078ec0ff */
[----:B------:R-:W-:Y:S06]  /*07c0*/  @!P2 BRA `(.L_x_3) ;  /* 0x000000000008a947 */ /* 0x000fec0003800000 */
[----:B-1234-:R-:W-:Y:S01]  /*07d0*/  UCGABAR_ARV ;  /* 0x00000000000079c7 */ /* 0x01efe20008000000 */
[----:B------:R-:W-:Y:S05]  /*07e0*/  BRA `(.L_x_4) ;  /* 0x0000000000047947 */ /* 0x000fea0003800000 */
.L_x_3:
[----:B-1234-:R-:W-:Y:S01]  /*07f0*/  NOP ;  /* 0x0000000000007918 */ /* 0x01efe20000000000 */
.L_x_4:
[----:B------:R-:W-:Y:S01]  /*0800*/  ULDC UR4, c[0x0][0x65c] ;  /* 0x0001970000047ab9 */ /* 0x000fe20000000800 */
[----:B------:R-:W-:Y:S01]  /*0810*/  UMOV UR5, URZ ;  /* 0x0000003f00057c82 */ /* 0x000fe20008000000 */
[----:B------:R-:W-:-:S03]  /*0820*/  UISETP.NE.AND UP0, UPT, UR4, 0x1, UPT ;  /* 0x000000010400788c */ /* 0x000fc6000bf05270 */
[----:B------:R-:W-:Y:S01]  /*0830*/  UMOV UR4, UR13 ;  /* 0x0000000d00047c82 */ /* 0x000fe20008000000 */
[----:B------:R-:W-:Y:S02]  /*0840*/  UP2UR UR39, UPR, URZ, 0x1 ;  /* 0x000000013f277883 */ /* 0x000fe40008000000 */
[----:B------:R-:W-:Y:S02]  /*0850*/  PLOP3.LUT P3, PT, PT, PT, UP0, 0x80, 0x0 ;  /* 0x000000000000781c */ /* 0x000fe40003f6f008 */
[----:B------:R-:W-:Y:S02]  /*0860*/  PLOP3.LUT P4, PT, PT, PT, UP0, 0x80, 0x0 ;  /* 0x000000000000781c */ /* 0x000fe40003f8f008 */
[----:B------:R-:W-:Y:S01]  /*0870*/  PLOP3.LUT P5, PT, PT, PT, UP0, 0x80, 0x0 ;  /* 0x000000000000781c */ /* 0x000fe20003faf008 */
[----:B------:R-:W-:Y:S01]  /*0880*/  @UP0 ULDC UR14, c[0x0][0x10] ;  /* 0x00000400000e0ab9 */ /* 0x000fe20000000800 */
[----:B------:R-:W-:Y:S01]  /*0890*/  @UP0 UMOV UR6, UR10 ;  /* 0x0000000a00060c82 */ /* 0x000fe20008000000 */
[----:B------:R-:W-:Y:S01]  /*08a0*/  @UP0 UMOV UR7, URZ ;  /* 0x0000003f00070c82 */ /* 0x000fe20008000000 */
[----:B------:R-:W-:Y:S01]  /*08b0*/  PLOP3.LUT P0, PT, PT, PT, UP0, 0x80, 0x0 ;  /* 0x000000000000781c */ /* 0x000fe20003f0f008 */
[----:B------:R-:W-:-:S03]  /*08c0*/  @UP0 UIMAD.WIDE.U32 UR14, UR13, UR14, UR6 ;  /* 0x0000000e0d0e02a5 */ /* 0x000fc6000f8e0006 */
[----:B------:R-:W-:Y:S01]  /*08d0*/  @!UP0 ULDC UR7, c[0x0][0xc] ;  /* 0x0000030000078ab9 */ /* 0x000fe20000000800 */
[----:B------:R-:W-:Y:S01]  /*08e0*/  @UP0 UMOV UR6, URZ ;  /* 0x0000003f00060c82 */ /* 0x000fe20008000000 */
[----:B------:R-:W-:Y:S01]  /*08f0*/  @!UP0 UIMAD.WIDE.U32 UR4, UR10, UR7, UR4 ;  /* 0x000000070a0482a5 */ /* 0x000fe2000f8e0004 */
[----:B------:R-:W-:Y:S01]  /*0900*/  IMAD.U32 R17, RZ, RZ, UR15 ;  /* 0x0000000fff117e24 */ /* 0x000fe2000f8e00ff */
[----:B------:R-:W-:Y:S01]  /*0910*/  @UP0 UIADD3 UR6, UR15, UR6, URZ ;  /* 0x000000060f060290 */ /* 0x000fe2000fffe03f */
[----:B------:R-:W-:-:S03]  /*0920*/  IMAD.U32 R16, RZ, RZ, UR14 ;  /* 0x0000000eff107e24 */ /* 0x000fc6000f8e00ff */
[----:B------:R-:W-:Y:S02]  /*0930*/  IMAD.U32 R4, RZ, RZ, UR4 ;  /* 0x00000004ff047e24 */ /* 0x000fe4000f8e00ff */
[----:B------:R-:W-:Y:S02]  /*0940*/  IMAD.U32 R7, RZ, RZ, UR5 ;  /* 0x00000005ff077e24 */ /* 0x000fe4000f8e00ff */
[----:B------:R-:W-:Y:S02]  /*0950*/  @P3 IMAD.U32 R17, RZ, RZ, UR6 ;  /* 0x00000006ff113e24 */ /* 0x000fe4000f8e00ff */
[----:B------:R-:W-:Y:S02]  /*0960*/  IMAD.U32 R5, RZ, RZ, UR5 ;  /* 0x00000005ff057e24 */ /* 0x000fe4000f8e00ff */
[----:B------:R-:W-:Y:S02]  /*0970*/  IMAD.U32 R6, RZ, RZ, UR4 ;  /* 0x00000004ff067e24 */ /* 0x000fe4000f8e00ff */
[----:B------:R-:W-:-:S02]  /*0980*/  @!P4 IMAD.MOV.U32 R16, RZ, RZ, R4 ;  /* 0x000000ffff10c224 */ /* 0x000fc400078e0004 */
[----:B------:R-:W-:Y:S01]  /*0990*/  @!P5 IMAD.MOV.U32 R17, RZ, RZ, R7 ;  /* 0x000000ffff11d224 */ /* 0x000fe200078e0007 */
[----:B------:R-:W-:Y:S06]  /*09a0*/  @!P2 BRA `(.L_x_5) ;  /* 0x00000000000ca947 */ /* 0x000fec0003800000 */
[----:B------:R-:W-:Y:S01]  /*09b0*/  UCGABAR_WAIT ;  /* 0x0000000000007dc7 */ /* 0x000fe20008000000 */
[----:B------:R-:W-:Y:S01]  /*09c0*/  CCTL.IVALL ;  /* 0x00000000ff00798f */ /* 0x000fe20002000000 */
[----:B------:R-:W-:Y:S05]  /*09d0*/  BRA `(.L_x_6) ;  /* 0x0000000000047947 */ /* 0x000fea0003800000 */
.L_x_5:
[----:B------:R-:W-:Y:S06]  /*09e0*/  BAR.SYNC.DEFER_BLOCKING 0x0 ;  /* 0x0000000000007b1d */ /* 0x000fec0000010000 */
.L_x_6:
[----:B------:R-:W-:Y:S05]  /*09f0*/  @!P1 BRA `(.L_x_7) ;  /* 0x000000d400389947 */ /* 0x000fea0003800000 */
[----:B------:R-:W-:-:S06]  /*0a00*/  UISETP.GT.U32.AND UP0, UPT, UR16, 0x1, UPT ;  /* 0x000000011000788c */ /* 0x000fcc000bf04070 */
[----:B------:R-:W-:-:S13]  /*0a10*/  PLOP3.LUT P0, PT, PT, PT, UP0, 0x80, 0x0 ;  /* 0x000000000000781c */ /* 0x000fda0003f0f008 */
[----:B------:R-:W-:Y:S05]  /*0a20*/  @P0 EXIT ;  /* 0x000000000000094d */ /* 0x000fea0003800000 */
[----:B------:R-:W-:Y:S01]  /*0a30*/  ULDC.64 UR4, c[0x0][0x650] ;  /* 0x0001940000047ab9 */ /* 0x000fe20000000a00 */
[----:B------:R-:W-:Y:S01]  /*0a40*/  UMOV UR40, 0xffffffff ;  /* 0xffffffff00287882 */ /* 0x000fe20000000000 */
[----:B------:R-:W-:Y:S01]  /*0a50*/  ISETP.GE.U32.AND P0, PT, R16, UR4, PT ;  /* 0x0000000410007c0c */ /* 0x000fe2000bf06070 */
[----:B------:R-:W-:Y:S01]  /*0a60*/  UMOV UR41, 0xffffffff ;  /* 0xffffffff00297882 */ /* 0x000fe20000000000 */
[----:B------:R-:W-:Y:S01]  /*0a70*/  UMOV UR42, 0xffffffff ;  /* 0xffffffff002a7882 */ /* 0x000fe20000000000 */
[----:B------:R-:W-:Y:S02]  /*0a80*/  PRMT R0, RZ, 0x7610, R0 ;  /* 0x00007610ff007816 */ /* 0x000fe40000000000 */
[----:B------:R-:W-:-:S13]  /*0a90*/  ISETP.GE.U32.AND.EX P0, PT, R17, UR5, PT, P0 ;  /* 0x0000000511007c0c */ /* 0x000fda000bf06100 */
[----:B------:R-:W-:Y:S05]  /*0aa0*/  @P0 BRA `(.L_x_8) ;  /* 0x0000000400480947 */ /* 0x000fea0003800000 */
[----:B------:R-:W-:Y:S01]  /*0ab0*/  ULDC.64 UR16, c[0x0][0x628] ;  /* 0x00018a0000107ab9 */ /* 0x000fe20000000a00 */
[C---:B------:R-:W-:Y:S01]  /*0ac0*/  R2UR UR19, R16.reuse ;  /* 0x00000000101372ca */ /* 0x040fe200000e0000 */
[----:B------:R-:W-:Y:S01]  /*0ad0*/  ULDC UR18, c[0x0][0x630] ;  /* 0x00018c0000127ab9 */ /* 0x000fe20000000800 */
[----:B------:R-:W-:Y:S02]  /*0ae0*/  ISETP.NE.U32.AND P0, PT, RZ, UR16, PT ;  /* 0x00000010ff007c0c */ /* 0x000fe4000bf05070 */
[----:B------:R-:W-:Y:S02]  /*0af0*/  R2UR UR4, R16 ;  /* 0x00000000100472ca */ /* 0x000fe400000e0000 */
[----:B------:R-:W-:Y:S02]  /*0b00*/  ISETP.NE.AND.EX P0, PT, RZ, UR17, PT, P0 ;  /* 0x00000011ff007c0c */ /* 0x000fe4000bf05300 */
[----:B------:R-:W-:-:S11]  /*0b10*/  R2UR UR5, R17 ;  /* 0x00000000110572ca */ /* 0x000fd600000e0000 */
[----:B------:R-:W-:Y:S05]  /*0b20*/  @!P0 BRA `(.L_x_9) ;  /* 0x0000000000308947 */ /* 0x000fea0003800000 */
[----:B------:R-:W-:Y:S01]  /*0b30*/  R2UR UR4, R16 ;  /* 0x00000000100472ca */ /* 0x000fe200000e0000 */
[----:B------:R-:W-:Y:S01]  /*0b40*/  ULDC UR9, c[0x0][0x634] ;  /* 0x00018d0000097ab9 */ /* 0x000fe20000000800 */
[----:B------:R-:W-:-:S11]  /*0b50*/  R2UR UR13, R17 ;  /* 0x00000000110d72ca */ /* 0x000fd600000e0000 */
[----:B------:R-:W-:-:S04]  /*0b60*/  UIADD3 UR9, UP0, UR4, UR9, URZ ;  /* 0x0000000904097290 */ /* 0x000fc8000ff1e03f */
[----:B------:R-:W-:-:S04]  /*0b70*/  UIADD3.X UR13, URZ, UR13, URZ, UP0, !UPT ;  /* 0x0000000d3f0d7290 */ /* 0x000fc800087fe43f */
[----:B------:R-:W-:-:S04]  /*0b80*/  UIMAD.WIDE.U32 UR4, UR13, UR16, URZ ;  /* 0x000000100d0472a5 */ /* 0x000fc8000f8e003f */
[----:B------:R-:W-:Y:S02]  /*0b90*/  UIMAD.WIDE.U32 UR6, UP0, UR9, UR17, UR4 ;  /* 0x00000011090672a5 */ /* 0x000fe4000f800004 */
[----:B------:R-:W-:Y:S02]  /*0ba0*/  UIMAD.WIDE.U32 UR4, UR9, UR16, URZ ;  /* 0x00000010090472a5 */ /* 0x000fe4000f8e003f */
[----:B------:R-:W-:Y:S02]  /*0bb0*/  UIADD3.X UR15, URZ, URZ, URZ, UP0, !UPT ;  /* 0x0000003f3f0f7290 */ /* 0x000fe400087fe43f */
[----:B------:R-:W-:Y:S01]  /*0bc0*/  UIADD3 URZ, UP0, UR5, UR6, URZ ;  /* 0x00000006053f7290 */ /* 0x000fe2000ff1e03f */
[----:B------:R-:W-:-:S03]  /*0bd0*/  UMOV UR14, UR7 ;  /* 0x00000007000e7c82 */ /* 0x000fc60008000000 */
[----:B------:R-:W-:-:S12]  /*0be0*/  UIMAD.WIDE.U32.X UR4, UR13, UR17, UR14, UP0 ;  /* 0x000000110d0472a5 */ /* 0x000fd800080e040e */
.L_x_9:
[----:B------:R-:W-:Y:S01]  /*0bf0*/  USHF.R.U64 UR42, UR4, UR18, UR5 ;  /* 0x00000012042a7299 */ /* 0x000fe20008001205 */
[----:B------:R-:W-:Y:S01]  /*0c00*/  R2UR UR7, R17 ;  /* 0x00000000110772ca */ /* 0x000fe200000e0000 */
[----:B------:R-:W-:Y:S02]  /*0c10*/  USHF.R.U32.HI UR4, URZ, UR18, UR5 ;  /* 0x000000123f047299 */ /* 0x000fe40008011605 */
[----:B------:R-:W-:Y:S01]  /*0c20*/  UIADD3 UR5, UP0, URZ, -UR42, URZ ;  /* 0x8000002a3f057290 */ /* 0x000fe2000ff1e03f */
[----:B------:R-:W-:Y:S01]  /*0c30*/  ULDC.64 UR14, c[0x0][0x620] ;  /* 0x00018800000e7ab9 */ /* 0x000fe20000000a00 */
[----:B------:R-:W-:Y:S02]  /*0c40*/  UMOV UR6, UR19 ;  /* 0x0000001300067c82 */ /* 0x000fe40008000000 */
[----:B------:R-:W-:Y:S01]  /*0c50*/  UIADD3.X UR4, URZ, ~UR4, URZ, UP0, !UPT ;  /* 0x800000043f047290 */ /* 0x000fe200087fe43f */
[----:B------:R-:W-:Y:S01]  /*0c60*/  ULDC UR9, c[0x0][0x618] ;  /* 0x0001860000097ab9 */ /* 0x000fe20000000800 */
[----:B------:R-:W-:-:S02]  /*0c70*/  UIMAD UR12, UR11, UR12, UR10 ;  /* 0x0000000c0b0c72a4 */ /* 0x000fc4000f8e020a */
[----:B------:R-:W-:Y:S02]  /*0c80*/  UIMAD UR4, UR4, UR14, URZ ;  /* 0x0000000e040472a4 */ /* 0x000fe4000f8e023f */
[----:B------:R-:W-:Y:S02]  /*0c90*/  UIMAD.WIDE.U32 UR6, UR5, UR14, UR6 ;  /* 0x0000000e050672a5 */ /* 0x000fe4000f8e0006 */
[----:B------:R-:W-:Y:S01]  /*0ca0*/  UIMAD UR4, UR5, UR15, UR4 ;  /* 0x0000000f050472a4 */ /* 0x000fe2000f8e0204 */
[----:B------:R-:W-:Y:S01]  /*0cb0*/  ULDC UR10, c[0x0][0x608] ;  /* 0x00018200000a7ab9 */ /* 0x000fe20000000800 */
[----:B------:R-:W-:Y:S02]  /*0cc0*/  ULDC UR18, c[0x0][0x658] ;  /* 0x0001960000127ab9 */ /* 0x000fe40000000800 */
[----:B------:R-:W-:Y:S01]  /*0cd0*/  UIADD3 UR7, UR7, UR4, URZ ;  /* 0x0000000407077290 */ /* 0x000fe2000fffe03f */
[----:B------:R-:W-:Y:S02]  /*0ce0*/  UMOV UR11, 0xffffffff ;  /* 0xffffffff000b7882 */ /* 0x000fe40000000000 */
[----:B------:R-:W-:Y:S01]  /*0cf0*/  ULDC.64 UR4, c[0x0][0x640] ;  /* 0x0001900000047ab9 */ /* 0x000fe20000000a00 */
[----:B------:R-:W-:Y:S01]  /*0d00*/  USHF.R.U64 UR16, UR6, UR9, UR7 ;  /* 0x0000000906107299 */ /* 0x000fe20008001207 */
[----:B------:R-:W-:Y:S01]  /*0d10*/  ISETP.NE.U32.AND P0, PT, RZ, UR4, PT ;  /* 0x00000004ff007c0c */ /* 0x000fe2000bf05070 */
[----:B------:R-:W-:-:S02]  /*0d20*/  USHF.R.U32.HI UR7, URZ, UR9, UR7 ;  /* 0x000000093f077299 */ /* 0x000fc40008011607 */
[----:B------:R-:W-:Y:S01]  /*0d30*/  USHF.L.U32 UR6, UR11, UR18, URZ ;  /* 0x000000120b067299 */ /* 0x000fe2000800063f */
[----:B------:R-:W-:Y:S01]  /*0d40*/  ISETP.NE.AND.EX P0, PT, RZ, UR5, PT, P0 ;  /* 0x00000005ff007c0c */ /* 0x000fe2000bf05300 */
[----:B------:R-:W-:Y:S02]  /*0d50*/  USHF.R.U64 UR22, UR16, UR10, UR7 ;  /* 0x0000000a10167299 */ /* 0x000fe40008001207 */
[----:B------:R-:W-:Y:S02]  /*0d60*/  USHF.R.U32.HI UR7, URZ, UR10, UR7 ;  /* 0x0000000a3f077299 */ /* 0x000fe40008011607 */
[----:B------:R-:W-:Y:S02]  /*0d70*/  UISETP.NE.AND UP1, UPT, UR39, URZ, UPT ;  /* 0x0000003f2700728c */ /* 0x000fe4000bf25270 */
[----:B------:R-:W-:Y:S01]  /*0d80*/  USHF.R.U64 UR23, UR22, UR18, UR7 ;  /* 0x0000001216177299 */ /* 0x000fe20008001207 */
[----:B------:R-:W-:Y:S01]  /*0d90*/  ULDC UR17, c[0x0][0x600] ;  /* 0x0001800000117ab9 */ /* 0x000fe20000000800 */
[----:B------:R-:W-:-:S02]  /*0da0*/  ULOP3.LUT UR13, URZ, UR6, URZ, 0x33, !UPT ;  /* 0x000000063f0d7292 */ /* 0x000fc4000f8e333f */
[----:B------:R-:W-:Y:S02]  /*0db0*/  UIADD3 UR15, UR17, -0x1, URZ ;  /* 0xffffffff110f7890 */ /* 0x000fe4000fffe03f */
[----:B------:R-:W-:Y:S02]  /*0dc0*/  USEL UR12, UR8, UR12, !UP1 ;  /* 0x0000000c080c7287 */ /* 0x000fe4000c800000 */
[----:B------:R-:W-:Y:S01]  /*0dd0*/  USHF.R.U32.HI UR7, URZ, UR18, UR7 ;  /* 0x000000123f077299 */ /* 0x000fe20008011607 */
[----:B------:R-:W-:Y:S01]  /*0de0*/  ULDC UR19, c[0x0][0x648] ;  /* 0x0001920000137ab9 */ /* 0x000fe20000000800 */
[----:B------:R-:W-:Y:S01]  /*0df0*/  ULDC UR20, c[0x0][0x638] ;  /* 0x00018e0000147ab9 */ /* 0x000fe20000000800 */
[----:B------:R-:W-:Y:S01]  /*0e00*/  UMOV UR21, 0x1 ;  /* 0x0000000100157882 */ /* 0x000fe20000000000 */
[----:B------:R-:W-:Y:S01]  /*0e10*/  UMOV UR6, UR23 ;  /* 0x0000001700067c82 */ /* 0x000fe20008000000 */
[----:B------:R-:W-:Y:S07]  /*0e20*/  @!P0 BRA `(.L_x_10) ;  /* 0x0000000000308947 */ /* 0x000fee0003800000 */
[----:B------:R-:W-:Y:S02]  /*0e30*/  ULDC UR10, c[0x0][0x64c] ;  /* 0x00019300000a7ab9 */ /* 0x000fe40000000800 */
        /* <DEDUP_REMOVED lines=8> */
[----:B------:R-:W-:-:S07]  /*0ec0*/  UIMAD.WIDE.U32.X UR4, UR14, UR5, UR10, UP0 ;  /* 0x000000050e0472a5 */ /* 0x000fce00080e040a */
[----:B------:R-:W-:Y:S01]  /*0ed0*/  UMOV UR6, UR4 ;  /* 0x0000000400067c82 */ /* 0x000fe20008000000 */
[----:B------:R-:W-:-:S05]  /*0ee0*/  UMOV UR7, UR5 ;  /* 0x0000000500077c82 */ /* 0x000fca0008000000 */
.L_x_10:
[----:B------:R-:W-:Y:S01]  /*0ef0*/  USHF.R.U64 UR5, UR6, UR19, UR7 ;  /* 0x0000001306057299 */ /* 0x000fe20008001207 */
[----:B------:R-:W-:Y:S01]  /*0f00*/  IMAD.MOV.U32 R0, RZ, RZ, 0x1 ;  /* 0x00000001ff007424 */ /* 0x000fe200078e00ff */
[----:B------:R-:W-:Y:S02]  /*0f10*/  USHF.L.U32 UR4, UR21, UR18, URZ ;  /* 0x0000001215047299 */ /* 0x000fe4000800063f */
[----:B------:R-:W-:Y:S02]  /*0f20*/  ULOP3.LUT UR13, UR22, UR13, URZ, 0xc0, !UPT ;  /* 0x0000000d160d7292 */ /* 0x000fe4000f8ec03f */
[----:B------:R-:W-:Y:S02]  /*0f30*/  UIADD3 UR6, -UR5, URZ, URZ ;  /* 0x0000003f05067290 */ /* 0x000fe4000fffe13f */
[----:B------:R-:W-:Y:S02]  /*0f40*/  UIMAD UR13, UR4, UR5, UR13 ;  /* 0x00000005040d72a4 */ /* 0x000fe4000f8e020d */
[----:B------:R-:W-:-:S02]  /*0f50*/  ULOP3.LUT UR15, UR16, UR15, URZ, 0xc0, !UPT ;  /* 0x0000000f100f7292 */ /* 0x000fc4000f8ec03f */
[----:B------:R-:W-:Y:S01]  /*0f60*/  UIMAD UR4, UR6, UR20, UR23 ;  /* 0x00000014060472a4 */ /* 0x000fe2000f8e0217 */
[----:B------:R-:W-:Y:S01]  /*0f70*/  ULDC UR5, c[0x0][0x610] ;  /* 0x0001840000057ab9 */ /* 0x000fe20000000800 */
[----:B------:R-:W-:Y:S02]  /*0f80*/  UISETP.NE.AND UP0, UPT, UR39, URZ, UPT ;  /* 0x0000003f2700728c */ /* 0x000fe4000bf05270 */
[----:B------:R-:W-:Y:S02]  /*0f90*/  UIMAD UR12, UR13, UR5, UR12 ;  /* 0x000000050d0c72a4 */ /* 0x000fe4000f8e020c */
[----:B------:R-:W-:-:S04]  /*0fa0*/  UIMAD UR4, UR4, UR17, UR15 ;  /* 0x00000011040472a4 */ /* 0x000fc8000f8e020f */
[----:B------:R-:W-:Y:S02]  /*0fb0*/  USEL UR41, UR4, UR12, !UP0 ;  /* 0x0000000c04297287 */ /* 0x000fe4000c000000 */
[----:B------:R-:W-:-:S12]  /*0fc0*/  USEL UR40, UR12, UR4, !UP0 ;  /* 0x000000040c287287 */ /* 0x000fd8000c000000 */
.L_x_8:
[----:B------:R-:W-:-:S08]  /*0fd0*/  NOP ;  /* 0x0000000000007918 */ /* 0x000fd00000000000 */
[----:B------:R-:W0:Y:S02]  /*0fe0*/  USETMAXREG.TRY_ALLOC.CTAPOOL UP0, 0xe8 ;  /* 0x000000e8000079c8 */ /* 0x000e240008000600 */
[----:B0-----:R-:W-:-:S13]  /*0ff0*/  PLOP3.LUT P0, PT, PT, PT, UP0, 0x80, 0x0 ;  /* 0x000000000000781c */ /* 0x001fda0003f0f008 */
[----:B------:R-:W-:Y:S05]  /*1000*/  @!P0 BRA `(.L_x_8) ;  /* 0xfffffffc00f08947 */ /* 0x000fea000383ffff */
[----:B------:R-:W-:Y:S01]  /*1010*/  ULDC.64 UR4, c[0x0][0x598] ;  /* 0x0001660000047ab9 */ /* 0x000fe20000000a00 */
[----:B------:R-:W-:Y:S01]  /*1020*/  ULDC.64 UR46, c[0x0][0x208] ;  /* 0x00008200002e7ab9 */ /* 0x000fe20000000a00 */
[----:B------:R-:W-:-:S04]  /*1030*/  ISETP.NE.U32.AND P0, PT, RZ, UR4, PT ;  /* 0x00000004ff007c0c */ /* 0x000fc8000bf05070 */
[----:B------:R-:W-:-:S13]  /*1040*/  ISETP.NE.AND.EX P0, PT, RZ, UR5, PT, P0 ;  /* 0x00000005ff007c0c */ /* 0x000fda000bf05300 */
[----:B------:R-:W-:Y:S05]  /*1050*/  @!P0 BRA `(.L_x_11) ;  /* 0x00000000001c8947 */ /* 0x000fea0003800000 */
[----:B------:R-:W0:Y:S02]  /*1060*/  LDC.64 R4, c[0x0][0x598] ;  /* 0x00016600ff047b82 */ /* 0x000e240000000a00 */
[----:B0-----:R-:W2:Y:S02]  /*1070*/  LDG.E.64 R4, desc[UR46][R4.64] ;  /* 0x0000002e04047981 */ /* 0x001ea4000c1e1b00 */
[----:B--2---:R-:W-:-:S04]  /*1080*/  ISETP.NE.U32.AND P0, PT, R4, RZ, PT ;  /* 0x000000ff0400720c */ /* 0x004fc80003f05070 */
[----:B------:R-:W-:-:S13]  /*1090*/  ISETP.NE.AND.EX P0, PT, R5, RZ, PT, P0 ;  /* 0x000000ff0500720c */ /* 0x000fda0003f05300 */
[----:B------:R-:W-:Y:S05]  /*10a0*/  @!P0 BRA `(.L_x_11) ;  /* 0x0000000000088947 */ /* 0x000fea0003800000 */
[----:B------:R0:W5:Y:S01]  /*10b0*/  LD.E R22, desc[UR46][R4.64] ;  /* 0x0000002e04167980 */ /* 0x000162000c101900 */
[----:B------:R-:W-:Y:S05]  /*10c0*/  BRA `(.L_x_12) ;  /* 0x0000000000247947 */ /* 0x000fea0003800000 */
.L_x_11:
[----:B------:R-:W-:Y:S02]  /*10d0*/  ULDC.64 UR4, c[0x0][0x588] ;  /* 0x0001620000047ab9 */ /* 0x000fe40000000a00 */
[----:B------:R-:W-:-:S04]  /*10e0*/  ISETP.NE.U32.AND P0, PT, RZ, UR4, PT ;  /* 0x00000004ff007c0c */ /* 0x000fc8000bf05070 */
[----:B------:R-:W-:-:S13]  /*10f0*/  ISETP.NE.AND.EX P0, PT, RZ, UR5, PT, P0 ;  /* 0x00000005ff007c0c */ /* 0x000fda000bf05300 */
[----:B------:R-:W-:Y:S05]  /*1100*/  @!P0 BRA `(.L_x_13) ;  /* 0x00000000000c8947 */ /* 0x000fea0003800000 */
[----:B------:R-:W0:Y:S02]  /*1110*/  LDC.64 R22, c[0x0][0x588] ;  /* 0x00016200ff167b82 */ /* 0x000e240000000a00 */
[----:B0-----:R1:W5:Y:S01]  /*1120*/  LDG.E R22, desc[UR46][R22.64] ;  /* 0x0000002e16167981 */ /* 0x001362000c1e1900 */
[----:B------:R-:W-:Y:S05]  /*1130*/  BRA `(.L_x_12) ;  /* 0x0000000000087947 */ /* 0x000fea0003800000 */
.L_x_13:
[----:B------:R-:W-:Y:S02]  /*1140*/  ULDC UR4, c[0x0][0x580] ;  /* 0x0001600000047ab9 */ /* 0x000fe40000000800 */
[----:B------:R-:W-:-:S07]  /*1150*/  IMAD.U32 R22, RZ, RZ, UR4 ;  /* 0x00000004ff167e24 */ /* 0x000fce000f8e00ff */
.L_x_12:
[----:B------:R-:W-:Y:S02]  /*1160*/  ULDC.64 UR4, c[0x0][0x5a0] ;  /* 0x0001680000047ab9 */ /* 0x000fe40000000a00 */
[----:B------:R-:W-:-:S04]  /*1170*/  ISETP.NE.U32.AND P0, PT, RZ, UR4, PT ;  /* 0x00000004ff007c0c */ /* 0x000fc8000bf05070 */
[----:B------:R-:W-:-:S13]  /*1180*/  ISETP.NE.AND.EX P0, PT, RZ, UR5, PT, P0 ;  /* 0x00000005ff007c0c */ /* 0x000fda000bf05300 */
[----:B------:R-:W-:Y:S05]  /*1190*/  @!P0 BRA `(.L_x_14) ;  /* 0x00000000001c8947 */ /* 0x000fea0003800000 */
[----:B0-----:R-:W0:Y:S02]  /*11a0*/  LDC.64 R4, c[0x0][0x5a0] ;  /* 0x00016800ff047b82 */ /* 0x001e240000000a00 */
[----:B0-----:R-:W2:Y:S02]  /*11b0*/  LDG.E.64 R4, desc[UR46][R4.64] ;  /* 0x0000002e04047981 */ /* 0x001ea4000c1e1b00 */
[----:B--2---:R-:W-:-:S04]  /*11c0*/  ISETP.NE.U32.AND P0, PT, R4, RZ, PT ;  /* 0x000000ff0400720c */ /* 0x004fc80003f05070 */
[----:B------:R-:W-:-:S13]  /*11d0*/  ISETP.NE.AND.EX P0, PT, R5, RZ, PT, P0 ;  /* 0x000000ff0500720c */ /* 0x000fda0003f05300 */
[----:B------:R-:W-:Y:S05]  /*11e0*/  @!P0 BRA `(.L_x_14) ;  /* 0x0000000000088947 */ /* 0x000fea0003800000 */
[----:B------:R0:W5:Y:S01]  /*11f0*/  LD.E R184, desc[UR46][R4.64] ;  /* 0x0000002e04b87980 */ /* 0x000162000c101900 */
[----:B------:R-:W-:Y:S05]  /*1200*/  BRA `(.L_x_15) ;  /* 0x0000000000247947 */ /* 0x000fea0003800000 */
.L_x_14:
[----:B------:R-:W-:Y:S02]  /*1210*/  ULDC.64 UR4, c[0x0][0x590] ;  /* 0x0001640000047ab9 */ /* 0x000fe40000000a00 */
[----:B------:R-:W-:-:S04]  /*1220*/  ISETP.NE.U32.AND P0, PT, RZ, UR4, PT ;  /* 0x00000004ff007c0c */ /* 0x000fc8000bf05070 */
[----:B------:R-:W-:-:S13]  /*1230*/  ISETP.NE.AND.EX P0, PT, RZ, UR5, PT, P0 ;  /* 0x00000005ff007c0c */ /* 0x000fda000bf05300 */
[----:B------:R-:W-:Y:S05]  /*1240*/  @!P0 BRA `(.L_x_16) ;  /* 0x00000000000c8947 */ /* 0x000fea0003800000 */
[----:B------:R-:W2:Y:S02]  /*1250*/  LDC.64 R184, c[0x0][0x590] ;  /* 0x00016400ffb87b82 */ /* 0x000ea40000000a00 */
[----:B--2---:R2:W5:Y:S01]  /*1260*/  LDG.E R184, desc[UR46][R184.64] ;  /* 0x0000002eb8b87981 */ /* 0x004562000c1e1900 */
[----:B------:R-:W-:Y:S05]  /*1270*/  BRA `(.L_x_15) ;  /* 0x0000000000087947 */ /* 0x000fea0003800000 */
.L_x_16:
[----:B------:R-:W-:Y:S02]  /*1280*/  ULDC UR4, c[0x0][0x584] ;  /* 0x0001610000047ab9 */ /* 0x000fe40000000800 */
[----:B------:R-:W-:-:S07]  /*1290*/  IMAD.U32 R184, RZ, RZ, UR4 ;  /* 0x00000004ffb87e24 */ /* 0x000fce000f8e00ff */
.L_x_15:
[----:B------:R-:W-:-:S13]  /*12a0*/  LOP3.LUT P0, RZ, R0, 0xff, RZ, 0xc0, !PT ;  /* 0x000000ff00ff7812 */ /* 0x000fda000780c0ff */
[----:B------:R-:W-:Y:S05]  /*12b0*/  @!P0 EXIT ;  /* 0x000000000000894d */ /* 0x000fea0003800000 */
[----:B------:R-:W-:Y:S01]  /*12c0*/  ULDC UR4, c[0x0][0x28c] ;  /* 0x0000a30000047ab9 */ /* 0x000fe20000000800 */
[----:B------:R-:W-:Y:S01]  /*12d0*/  UMOV UR36, URZ ;  /* 0x0000003f00247c82 */ /* 0x000fe20008000000 */
[----:B------:R-:W-:Y:S01]  /*12e0*/  UIADD3 UR4, UR4, 0xff, URZ ;  /* 0x000000ff04047890 */ /* 0x000fe2000fffe03f */
[----:B------:R-:W-:-:S03]  /*12f0*/  UMOV UR37, URZ ;  /* 0x0000003f00257c82 */ /* 0x000fc60008000000 */
[----:B------:R-:W-:-:S04]  /*1300*/  USHF.R.S32.HI UR5, URZ, 0x1f, UR4 ;  /* 0x0000001f3f057899 */ /* 0x000fc80008011404 */
[----:B------:R-:W-:-:S04]  /*1310*/  ULEA.HI UR5, UR5, UR4, URZ, 0x8 ;  /* 0x0000000405057291 */ /* 0x000fc8000f8f403f */
[----:B------:R-:W-:-:S12]  /*1320*/  USHF.R.S32.HI UR43, URZ, 0x8, UR5 ;  /* 0x000000083f2b7899 */ /* 0x000fd80008011405 */
.L_x_358:
[----:B------:R-:W-:Y:S01]  /*1330*/  LOP3.LUT R0, R2, 0x80, RZ, 0xc0, !PT ;  /* 0x0000008002007812 */ /* 0x000fe200078ec0ff */
[----:B---3--:R-:W3:Y:S01]  /*1340*/  S2UR UR7, SR_CgaCtaId ;  /* 0x00000000000779c3 */ /* 0x008ee20000008800 */
[----:B------:R-:W-:Y:S02]  /*1350*/  UMOV UR6, 0x400 ;  /* 0x0000040000067882 */ /* 0x000fe40000000000 */
[----:B------:R-:W-:-:S06]  /*1360*/  SHF.R.U32.HI R0, RZ, 0x7, R0 ;  /* 0x00000007ff007819 */ /* 0x000fcc0000011600 */
[----:B------:R-:W4:Y:S01]  /*1370*/  SHFL.IDX PT, R0, R0, RZ, 0x1f ;  /* 0x00001fff00007589 */ /* 0x000f2200000e0000 */
[----:B---3--:R-:W-:Y:S01]  /*1380*/  ULEA UR6, UR7, UR6, 0x18 ;  /* 0x0000000607067291 */ /* 0x008fe2000f8ec03f */
[----:B----4-:R-:W-:-:S13]  /*1390*/  R2UR UR4, R0 ;  /* 0x00000000000472ca */ /* 0x010fda00000e0000 */
[----:B------:R-:W-:-:S04]  /*13a0*/  ULEA.HI UR5, UR4, UR4, URZ, 0x1 ;  /* 0x0000000404057291 */ /* 0x000fc8000f8f083f */
[----:B------:R-:W-:-:S04]  /*13b0*/  ULOP3.LUT UR5, UR5, 0x7fffe, URZ, 0xc0, !UPT ;  /* 0x0007fffe05057892 */ /* 0x000fc8000f8ec03f */
[----:B------:R-:W-:-:S03]  /*13c0*/  UIADD3 UR5, UR4, -UR5, URZ ;  /* 0x8000000504057290 */ /* 0x000fc6000fffe03f */
[----:B------:R-:W-:Y:S01]  /*13d0*/  ULDC UR4, c[0x0][0x28c] ;  /* 0x0000a30000047ab9 */ /* 0x000fe20000000800 */
[----:B------:R-:W-:Y:S01]  /*13e0*/  ULEA UR5, UR5, UR6, 0xd ;  /* 0x0000000605057291 */ /* 0x000fe2000f8e683f */
[----:B------:R-:W-:-:S03]  /*13f0*/  ISETP.LT.AND P0, PT, RZ, UR4, PT ;  /* 0x00000004ff007c0c */ /* 0x000fc6000bf01270 */
[----:B------:R-:W-:-:S04]  /*1400*/  UIADD3 UR5, UR5, 0x100, URZ ;  /* 0x0000010005057890 */ /* 0x000fc8000fffe03f */
[----:B------:R-:W-:-:S04]  /*1410*/  USHF.R.U32.HI UR5, URZ, 0x4, UR5 ;  /* 0x000000043f057899 */ /* 0x000fc80008011605 */
[----:B------:R-:W-:-:S04]  /*1420*/  ULOP3.LUT UR5, UR5, 0x3fff, URZ, 0xc0, !UPT ;  /* 0x00003fff05057892 */ /* 0x000fc8000f8ec03f */
[----:B------:R-:W-:Y:S01]  /*1430*/  ULOP3.LUT UR44, UR5, 0x10000, URZ, 0xfc, !UPT ;  /* 0x00010000052c7892 */ /* 0x000fe2000f8efc3f */
[----:B0-2---:R-:W-:Y:S11]  /*1440*/  @P0 BRA `(.L_x_17) ;  /* 0x0000000000400947 */ /* 0x005ff60003800000 */
[----:B------:R-:W-:Y:S01]  /*1450*/  MOV R0, 0x0 ;  /* 0x0000000000007802 */ /* 0x000fe20000000f00 */
[----:B------:R-:W-:Y:S01]  /*1460*/  ULDC.64 UR4, c[0x4][0x68] ;  /* 0x01001a0000047ab9 */ /* 0x000fe20000000a00 */
[----:B------:R-:W-:Y:S01]  /*1470*/  ULDC.64 UR6, c[0x4][0x8] ;  /* 0x0100020000067ab9 */ /* 0x000fe20000000a00 */
[----:B0-----:R-:W-:Y:S01]  /*1480*/  IMAD.U32 R4, RZ, RZ, UR4 ;  /* 0x00000004ff047e24 */ /* 0x001fe2000f8e00ff */
[----:B------:R0:W3:Y:S01]  /*1490*/  LDC.64 R14, c[0x4][R0] ;  /* 0x01000000000e7b82 */ /* 0x0000e20000000a00 */
[----:B------:R-:W-:Y:S01]  /*14a0*/  IMAD.U32 R5, RZ, RZ, UR5 ;  /* 0x00000005ff057e24 */ /* 0x000fe2000f8e00ff */
[----:B------:R-:W-:Y:S01]  /*14b0*/  ULDC.64 UR4, c[0x4][0x70] ;  /* 0x01001c0000047ab9 */ /* 0x000fe20000000a00 */
[----:B------:R-:W-:Y:S02]  /*14c0*/  IMAD.U32 R10, RZ, RZ, UR6 ;  /* 0x00000006ff0a7e24 */ /* 0x000fe4000f8e00ff */
[----:B------:R-:W-:Y:S02]  /*14d0*/  IMAD.U32 R6, RZ, RZ, UR4 ;  /* 0x00000004ff067e24 */ /* 0x000fe4000f8e00ff */
[----:B------:R-:W-:-:S02]  /*14e0*/  IMAD.U32 R7, RZ, RZ, UR5 ;  /* 0x00000005ff077e24 */ /* 0x000fc4000f8e00ff */
[----:B------:R-:W-:Y:S02]  /*14f0*/  IMAD.U32 R11, RZ, RZ, UR7 ;  /* 0x00000007ff0b7e24 */ /* 0x000fe4000f8e00ff */
[----:B------:R-:W-:Y:S02]  /*1500*/  IMAD.MOV.U32 R8, RZ, RZ, 0x1e1 ;  /* 0x000001e1ff087424 */ /* 0x000fe400078e00ff */
[----:B------:R-:W-:Y:S02]  /*1510*/  IMAD.MOV.U32 R12, RZ, RZ, 0x1 ;  /* 0x00000001ff0c7424 */ /* 0x000fe400078e00ff */
[----:B0-----:R-:W-:-:S07]  /*1520*/  IMAD.MOV.U32 R13, RZ, RZ, RZ ;  /* 0x000000ffff0d7224 */ /* 0x001fce00078e00ff */
[----:B------:R-:W-:-:S07]  /*1530*/  LEPC R20, `(.L_x_17) ;  /* 0x000000001014794e */ /* 0x000fce0000000000 */
[----:B-123-5:R-:W-:Y:S05]  /*1540*/  CALL.ABS.NOINC R14 ;  /* 0x000000000e007343 */ /* 0x02efea0003c00000 */
.L_x_17:
[----:B------:R-:W-:-:S06]  /*1550*/  ULOP3.LUT UR4, UR38, 0x1, URZ, 0xfc, !UPT ;  /* 0x0000000126047892 */ /* 0x000fcc000f8efc3f */
[----:B------:R-:W-:-:S05]  /*1560*/  IMAD.U32 R0, RZ, RZ, UR4 ;  /* 0x00000004ff007e24 */ /* 0x000fca000f8e00ff */
[----:B------:R-:W-:-:S13]  /*1570*/  ISETP.NE.AND P0, PT, R0, 0x3, PT ;  /* 0x000000030000780c */ /* 0x000fda0003f05270 */
[----:B------:R-:W-:Y:S05]  /*1580*/  @!P0 BRA `(.L_x_18) ;  /* 0x0000000000048947 */ /* 0x000fea0003800000 */
[----:B------:R-:W-:Y:S01]  /*1590*/  BPT.TRAP 0x1 ;  /* 0x000000040000795c */ /* 0x000fe20000300000 */
.L_x_18:
[----:B------:R-:W3:Y:S01]  /*15a0*/  S2UR UR5, SR_CgaCtaId ;  /* 0x00000000000579c3 */ /* 0x000ee20000008800 */
[----:B------:R-:W-:Y:S01]  /*15b0*/  UMOV UR4, 0x400 ;  /* 0x0000040000047882 */ /* 0x000fe20000000000 */
[----:B------:R-:W-:Y:S02]  /*15c0*/  IMAD.U32 R0, RZ, RZ, UR36 ;  /* 0x00000024ff007e24 */ /* 0x000fe4000f8e00ff */
[----:B0-----:R-:W-:-:S03]  /*15d0*/  IMAD.U32 R4, RZ, RZ, UR37 ;  /* 0x00000025ff047e24 */ /* 0x001fc6000f8e00ff */
[----:B------:R-:W-:Y:S01]  /*15e0*/  SHF.L.U32 R0, R0, 0x1f, RZ ;  /* 0x0000001f00007819 */ /* 0x000fe200000006ff */
[----:B---3--:R-:W-:-:S06]  /*15f0*/  ULEA UR4, UR5, UR4, 0x18 ;  /* 0x0000000405047291 */ /* 0x008fcc000f8ec03f */
[----:B------:R-:W-:-:S04]  /*1600*/  IMAD.U32 R5, RZ, RZ, UR4 ;  /* 0x00000004ff057e24 */ /* 0x000fc8000f8e00ff */
[----:B------:R-:W-:-:S04]  /*1610*/  IMAD R3, R4, 0x8, R5 ;  /* 0x0000000804037824 */ /* 0x000fc800078e0205 */
[----:B------:R0:W3:Y:S01]  /*1620*/  SYNCS.PHASECHK.TRANS64.TRYWAIT P1, [R3+URZ], R0 ;  /* 0x00000000030075a7 */ /* 0x0000e2000802017f */
[----:B------:R-:W-:Y:S05]  /*1630*/  @!P0 BRA `(.L_x_19) ;  /* 0x0000000000048947 */ /* 0x000fea0003800000 */
[----:B------:R-:W-:Y:S01]  /*1640*/  BPT.TRAP 0x1 ;  /* 0x000000040000795c */ /* 0x000fe20000300000 */
.L_x_19:
[----:B---3--:R-:W-:Y:S05]  /*1650*/  @P1 BRA `(.L_x_20) ;  /* 0x0000000000081947 */ /* 0x008fea0003800000 */
[----:B------:R-:W3:Y:S02]  /*1660*/  SYNCS.PHASECHK.TRANS64.TRYWAIT P1, [R3+URZ], R0 ;  /* 0x00000000030075a7 */ /* 0x000ee4000802017f */
[----:B---3--:R-:W-:Y:S05]  /*1670*/  @!P1 BRA `(.L_x_21) ;  /* 0x000000dc00b09947 */ /* 0x008fea0003800000 */
.L_x_20:
[----:B------:R-:W-:-:S04]  /*1680*/  UISETP.LT.AND UP0, UPT, UR43, 0x1, UPT ;  /* 0x000000012b00788c */ /* 0x000fc8000bf01270 */
[----:B------:R-:W-:-:S06]  /*1690*/  USEL UR4, UR43, 0x1, UP0 ;  /* 0x000000012b047887 */ /* 0x000fcc0008000000 */
[----:B0--3--:R-:W-:Y:S01]  /*16a0*/  IMAD.U32 R0, RZ, RZ, UR4 ;  /* 0x00000004ff007e24 */ /* 0x009fe2000f8e00ff */
[----:B------:R-:W-:Y:S05]  /*16b0*/  WARPSYNC.ALL ;  /* 0x0000000000007948 */ /* 0x000fea0003800000 */
[----:B------:R-:W-:-:S04]  /*16c0*/  IADD3 R0, -R0, UR43, RZ ;  /* 0x0000002b00007c10 */ /* 0x000fc8000fffe1ff */
[----:B------:R-:W-:Y:S02]  /*16d0*/  ISETP.GE.AND P1, PT, R0, 0x1, PT ;  /* 0x000000010000780c */ /* 0x000fe40003f26270 */
[----:B------:R-:W-:Y:S01]  /*16e0*/  R2UR UR4, R5 ;  /* 0x00000000050472ca */ /* 0x000fe200000e0000 */
[----:B------:R-:W-:Y:S01]  /*16f0*/  ULEA UR25, UR37, UR44, 0xc ;  /* 0x0000002c25197291 */ /* 0x000fe2000f8e603f */
[----:B------:R-:W-:Y:S01]  /*1700*/  WARPGROUP.ARRIVE ;  /* 0x00000000000079c5 */ /* 0x000fe20000000000 */
[----:B------:R-:W-:Y:S01]  /*1710*/  UMOV UR5, 0x40000040 ;  /* 0x4000004000057882 */ /* 0x000fe20000000000 */
[----:B------:R-:W-:Y:S01]  /*1720*/  UMOV UR7, 0x40000040 ;  /* 0x4000004000077882 */ /* 0x000fe20000000000 */
[----:B------:R-:W-:Y:S01]  /*1730*/  UMOV UR9, UR5 ;  /* 0x0000000500097c82 */ /* 0x000fe20008000000 */
[----:B------:R-:W-:Y:S01]  /*1740*/  UMOV UR11, 0x40000040 ;  /* 0x40000040000b7882 */ /* 0x000fe20000000000 */
[----:B------:R-:W-:Y:S01]  /*1750*/  UMOV UR13, UR5 ;  /* 0x00000005000d7c82 */ /* 0x000fe20008000000 */
[----:B------:R-:W-:Y:S01]  /*1760*/  UMOV UR15, 0x40000040 ;  /* 0x40000040000f7882 */ /* 0x000fe20000000000 */
[----:B------:R-:W-:Y:S01]  /*1770*/  UMOV UR17, UR5 ;  /* 0x0000000500117c82 */ /* 0x000fe20008000000 */
[----:B------:R-:W-:Y:S01]  /*1780*/  UMOV UR19, 0x40000040 ;  /* 0x4000004000137882 */ /* 0x000fe20000000000 */
[----:B------:R-:W-:Y:S01]  /*1790*/  UMOV UR21, UR5 ;  /* 0x0000000500157c82 */ /* 0x000fe20008000000 */
[----:B------:R-:W-:Y:S01]  /*17a0*/  UMOV UR23, 0x40000040 ;  /* 0x4000004000177882 */ /* 0x000fe20000000000 */
[----:B------:R-:W-:-:S04]  /*17b0*/  UIADD3 UR4, UR4, 0x20100, URZ ;  /* 0x0002010004047890 */ /* 0x000fc8000fffe03f */
[----:B------:R-:W-:-:S04]  /*17c0*/  USHF.R.U32.HI UR4, URZ, 0x4, UR4 ;  /* 0x000000043f047899 */ /* 0x000fc80008011604 */
[----:B------:R-:W-:-:S04]  /*17d0*/  ULOP3.LUT UR4, UR4, 0x3fff, URZ, 0xc0, !UPT ;  /* 0x00003fff04047892 */ /* 0x000fc8000f8ec03f */
[----:B------:R-:W-:-:S03]  /*17e0*/  ULOP3.LUT UR24, UR4, 0x10000, URZ, 0xfc, !UPT ;  /* 0x0001000004187892 */ /* 0x000fc6000f8efc3f */
[----:B------:R-:W-:Y:S01]  /*17f0*/  UMOV UR4, UR25 ;  /* 0x0000001900047c82 */ /* 0x000fe20008000000 */
[----:B------:R-:W-:Y:S01]  /*1800*/  UIMAD UR26, UR37, 0xa00, UR24 ;  /* 0x00000a00251a78a4 */ /* 0x000fe2000f8e0218 */
[----:B------:R-:W-:Y:S01]  /*1810*/  UMOV UR8, UR4 ;  /* 0x0000000400087c82 */ /* 0x000fe20008000000 */
[----:B------:R-:W-:Y:S02]  /*1820*/  UMOV UR12, UR4 ;  /* 0x00000004000c7c82 */ /* 0x000fe40008000000 */
[----:B------:R-:W-:Y:S02]  /*1830*/  UIADD3 UR10, UR26, 0x100, URZ ;  /* 0x000001001a0a7890 */ /* 0x000fe4000fffe03f */
[----:B------:R-:W-:Y:S02]  /*1840*/  UIADD3 UR14, UR26, 0x200, URZ ;  /* 0x000002001a0e7890 */ /* 0x000fe4000fffe03f */
[----:B------:R-:W-:Y:S01]  /*1850*/  UMOV UR6, UR26 ;  /* 0x0000001a00067c82 */ /* 0x000fe20008000000 */
[----:B------:R-:W-:Y:S01]  /*1860*/  UIADD3 UR18, UR26, 0x300, URZ ;  /* 0x000003001a127890 */ /* 0x000fe2000fffe03f */
[----:B------:R-:W-:Y:S01]  /*1870*/  IGMMA.64x32x32.S8.S8 R168, gdesc[UR4], RZ, !UPT, gsb0 ;  /* 0x0120000004a879f1 */ /* 0x000fe2000c0410ff */
[----:B------:R-:W-:Y:S01]  /*1880*/  UMOV UR16, UR4 ;  /* 0x0000000400107c82 */ /* 0x000fe20008000000 */
[----:B------:R-:W-:Y:S01]  /*1890*/  UIADD3 UR22, UR26, 0x400, URZ ;  /* 0x000004001a167890 */ /* 0x000fe2000fffe03f */
[----:B------:R-:W-:Y:S01]  /*18a0*/  UMOV UR20, UR4 ;  /* 0x0000000400147c82 */ /* 0x000fe20008000000 */
[----:B------:R-:W-:Y:S01]  /*18b0*/  UIADD3 UR4, UR25, 0x2, URZ ;  /* 0x0000000219047890 */ /* 0x000fe2000fffe03f */
[----:B------:R-:W-:Y:S01]  /*18c0*/  UMOV UR5, 0x40000040 ;  /* 0x4000004000057882 */ /* 0x000fe20000000000 */
[----:B------:R-:W-:-:S02]  /*18d0*/  WARPGROUP.DEPBAR.LE gsb0, 0x0 ;  /* 0x00008000000079c5 */ /* 0x000fc40000010000 */
[----:B------:R-:W-:-:S06]  /*18e0*/  WARPGROUP.ARRIVE ;  /* 0x00000000000079c5 */ /* 0x000fcc0000000000 */
[----:B------:R-:W-:Y:S01]  /*18f0*/  IGMMA.64x32x32.S8.S8 R136, gdesc[UR8], RZ, !UPT, gsb0 ;  /* 0x01200000088879f1 */ /* 0x000fe2000c0410ff */
[----:B------:R-:W-:Y:S02]  /*1900*/  UIADD3 UR8, UR25, 0x400, URZ ;  /* 0x0000040019087890 */ /* 0x000fe4000fffe03f */
[----:B------:R-:W-:Y:S02]  /*1910*/  WARPGROUP.DEPBAR.LE gsb0, 0x0 ;  /* 0x00008000000079c5 */ /* 0x000fe40000010000 */
[----:B------:R-:W-:-:S06]  /*1920*/  WARPGROUP.ARRIVE ;  /* 0x00000000000079c5 */ /* 0x000fcc0000000000 */
[----:B------:R-:W-:Y:S03]  /*1930*/  IGMMA.64x32x32.S8.S8 R104, gdesc[UR12], RZ, !UPT, gsb0 ;  /* 0x012000000c6879f1 */ /* 0x000fe6000c0410ff */
[----:B------:R-:W-:Y:S02]  /*1940*/  WARPGROUP.DEPBAR.LE gsb0, 0x0 ;  /* 0x00008000000079c5 */ /* 0x000fe40000010000 */
[----:B------:R-:W-:-:S06]  /*1950*/  WARPGROUP.ARRIVE ;  /* 0x00000000000079c5 */ /* 0x000fcc0000000000 */
[----:B------:R-:W-:Y:S03]  /*1960*/  IGMMA.64x32x32.S8.S8 R72, gdesc[UR16], RZ, !UPT, gsb0 ;  /* 0x01200000104879f1 */ /* 0x000fe6000c0410ff */
[----:B------:R-:W-:Y:S02]  /*1970*/  WARPGROUP.DEPBAR.LE gsb0, 0x0 ;  /* 0x00008000000079c5 */ /* 0x000fe40000010000 */
[----:B------:R-:W-:-:S06]  /*1980*/  WARPGROUP.ARRIVE ;  /* 0x00000000000079c5 */ /* 0x000fcc0000000000 */
[----:B------:R-:W-:Y:S01]  /*1990*/  IGMMA.64x32x32.S8.S8 R40, gdesc[UR20], RZ, !UPT, gsb0 ;  /* 0x01200000142879f1 */ /* 0x000fe2000c0410ff */
[----:B------:R-:W-:Y:S01]  /*19a0*/  UMOV UR20, UR8 ;  /* 0x0000000800147c82 */ /* 0x000fe20008000000 */
[----:B------:R-:W-:Y:S01]  /*19b0*/  UMOV UR21, 0x40000040 ;  /* 0x4000004000157882 */ /* 0x000fe20000000000 */
[----:B------:R-:W-:Y:S01]  /*19c0*/  UMOV UR16, UR20 ;  /* 0x0000001400107c82 */ /* 0x000fe20008000000 */
[----:B------:R-:W-:Y:S01]  /*19d0*/  UMOV UR17, UR21 ;  /* 0x0000001500117c82 */ /* 0x000fe20008000000 */
[----:B------:R-:W-:Y:S01]  /*19e0*/  UMOV UR12, UR20 ;  /* 0x00000014000c7c82 */ /* 0x000fe20008000000 */
[----:B------:R-:W-:Y:S01]  /*19f0*/  UMOV UR13, UR21 ;  /* 0x00000015000d7c82 */ /* 0x000fe20008000000 */
[----:B------:R-:W-:Y:S01]  /*1a00*/  UMOV UR8, UR20 ;  /* 0x0000001400087c82 */ /* 0x000fe20008000000 */
[----:B------:R-:W-:Y:S01]  /*1a10*/  UMOV UR9, UR21 ;  /* 0x0000001500097c82 */ /* 0x000fe20008000000 */
[----:B------:R-:W-:Y:S02]  /*1a20*/  WARPGROUP.DEPBAR.LE gsb0, 0x0 ;  /* 0x00008000000079c5 */ /* 0x000fe40000010000 */
[----:B------:R-:W-:-:S06]  /*1a30*/  WARPGROUP.ARRIVE ;  /* 0x00000000000079c5 */ /* 0x000fcc0000000000 */
[----:B------:R-:W-:Y:S01]  /*1a40*/  IGMMA.64x32x32.S8.S8 R24, gdesc[UR20], RZ, !UPT, gsb0 ;  /* 0x01200000141879f1 */ /* 0x000fe2000c0410ff */
[----:B------:R-:W-:Y:S01]  /*1a50*/  UMOV UR22, UR6 ;  /* 0x0000000600167c82 */ /* 0x000fe20008000000 */
[----:B------:R-:W-:Y:S01]  /*1a60*/  UMOV UR23, UR7 ;  /* 0x0000000700177c82 */ /* 0x000fe20008000000 */
[----:B------:R-:W-:Y:S01]  /*1a70*/  UIADD3 UR6, UR26, 0x2, URZ ;  /* 0x000000021a067890 */ /* 0x000fe2000fffe03f */
[----:B------:R-:W-:Y:S01]  /*1a80*/  UMOV UR7, 0x40000040 ;  /* 0x4000004000077882 */ /* 0x000fe20000000000 */
[----:B------:R-:W-:Y:S02]  /*1a90*/  WARPGROUP.DEPBAR.LE gsb0, 0x0 ;  /* 0x00008000000079c5 */ /* 0x000fe40000010000 */
[----:B------:R-:W-:-:S06]  /*1aa0*/  WARPGROUP.ARRIVE ;  /* 0x00000000000079c5 */ /* 0x000fcc0000000000 */
[----:B------:R-:W-:Y:S01]  /*1ab0*/  IGMMA.64x32x32.S8.S8 R56, gdesc[UR16], RZ, !UPT, gsb0 ;  /* 0x01200000103879f1 */ /* 0x000fe2000c0410ff */
[----:B------:R-:W-:Y:S01]  /*1ac0*/  UIADD3 UR18, UR26, 0x302, URZ ;  /* 0x000003021a127890 */ /* 0x000fe2000fffe03f */
[----:B------:R-:W-:Y:S01]  /*1ad0*/  UMOV UR16, UR4 ;  /* 0x0000000400107c82 */ /* 0x000fe20008000000 */
[----:B------:R-:W-:Y:S01]  /*1ae0*/  UMOV UR17, UR5 ;  /* 0x0000000500117c82 */ /* 0x000fe20008000000 */
        /* <DEDUP_REMOVED lines=24> */
[----:B------:R-:W-:Y:S03]  /*1c70*/  IGMMA.64x32x32.S8.S8 R168, gdesc[UR4], R168, gsb0 ;  /* 0x0120000004a879f1 */ /* 0x000fe600080410a8 */
[----:B------:R-:W-:Y:S02]  /*1c80*/  WARPGROUP.DEPBAR.LE gsb0, 0x0 ;  /* 0x00008000000079c5 */ /* 0x000fe40000010000 */
[----:B------:R-:W-:-:S06]  /*1c90*/  WARPGROUP.ARRIVE ;  /* 0x00000000000079c5 */ /* 0x000fcc0000000000 */
[----:B------:R-:W-:Y:S01]  /*1ca0*/  IGMMA.64x32x32.S8.S8 R136, gdesc[UR8], R136, gsb0 ;  /* 0x01200000088879f1 */ /* 0x000fe20008041088 */
[----:B------:R-:W-:Y:S02]  /*1cb0*/  UIADD3 UR8, UR25, 0x402, URZ ;  /* 0x0000040219087890 */ /* 0x000fe4000fffe03f */
[----:B------:R-:W-:Y:S02]  /*1cc0*/  WARPGROUP.DEPBAR.LE gsb0, 0x0 ;  /* 0x00008000000079c5 */ /* 0x000fe40000010000 */
[----:B------:R-:W-:-:S06]  /*1cd0*/  WARPGROUP.ARRIVE ;  /* 0x00000000000079c5 */ /* 0x000fcc0000000000 */
[----:B------:R-:W-:Y:S03]  /*1ce0*/  IGMMA.64x32x32.S8.S8 R104, gdesc[UR12], R104, gsb0 ;  /* 0x012000000c6879f1 */ /* 0x000fe60008041068 */
[----:B------:R-:W-:Y:S02]  /*1cf0*/  WARPGROUP.DEPBAR.LE gsb0, 0x0 ;  /* 0x00008000000079c5 */ /* 0x000fe40000010000 */
[----:B------:R-:W-:-:S06]  /*1d00*/  WARPGROUP.ARRIVE ;  /* 0x00000000000079c5 */ /* 0x000fcc0000000000 */
[----:B------:R-:W-:Y:S03]  /*1d10*/  IGMMA.64x32x32.S8.S8 R72, gdesc[UR16], R72, gsb0 ;  /* 0x01200000104879f1 */ /* 0x000fe60008041048 */
[----:B------:R-:W-:Y:S02]  /*1d20*/  WARPGROUP.DEPBAR.LE gsb0, 0x0 ;  /* 0x00008000000079c5 */ /* 0x000fe40000010000 */
[----:B------:R-:W-:-:S06]  /*1d30*/  WARPGROUP.ARRIVE ;  /* 0x00000000000079c5 */ /* 0x000fcc0000000000 */
[----:B------:R-:W-:Y:S01]  /*1d40*/  IGMMA.64x32x32.S8.S8 R40, gdesc[UR20], R40, gsb0 ;  /* 0x01200000142879f1 */ /* 0x000fe20008041028 */
        /* <DEDUP_REMOVED lines=8> */
[----:B------:R-:W-:Y:S01]  /*1dd0*/  UMOV UR4, UR20 ;  /* 0x0000001400047c82 */ /* 0x000fe20008000000 */
[----:B------:R-:W-:Y:S01]  /*1de0*/  UMOV UR5, UR21 ;  /* 0x0000001500057c82 */ /* 0x000fe20008000000 */
[----:B------:R-:W-:-:S02]  /*1df0*/  WARPGROUP.DEPBAR.LE gsb0, 0x0 ;  /* 0x00008000000079c5 */ /* 0x000fc40000010000 */
[----:B------:R-:W-:-:S06]  /*1e00*/  WARPGROUP.ARRIVE ;  /* 0x00000000000079c5 */ /* 0x000fcc0000000000 */
[----:B------:R-:W-:Y:S01]  /*1e10*/  IGMMA.64x32x32.S8.S8 R24, gdesc[UR20], R24, gsb0 ;  /* 0x01200000141879f1 */ /* 0x000fe20008041018 */
[----:B------:R-:W-:Y:S01]  /*1e20*/  UIADD3 UR22, UR26, 0x404, URZ ;  /* 0x000004041a167890 */ /* 0x000fe2000fffe03f */
[----:B------:R-:W-:Y:S01]  /*1e30*/  UMOV UR23, 0x40000040 ;  /* 0x4000004000177882 */ /* 0x000fe20000000000 */
[----:B------:R-:W-:Y:S02]  /*1e40*/  WARPGROUP.DEPBAR.LE gsb0, 0x0 ;  /* 0x00008000000079c5 */ /* 0x000fe40000010000 */
        /* <DEDUP_REMOVED lines=17> */
[----:B------:R-:W-:Y:S02]  /*1f60*/  UIADD3 UR4, UR25, 0x4, URZ ;  /* 0x0000000419047890 */ /* 0x000fe4000fffe03f */
[----:B------:R-:W-:Y:S01]  /*1f70*/  UIADD3 UR6, UR26, 0x4, URZ ;  /* 0x000000041a067890 */ /* 0x000fe2000fffe03f */
[----:B------:R-:W-:Y:S01]  /*1f80*/  UMOV UR5, 0x40000040 ;  /* 0x4000004000057882 */ /* 0x000fe20000000000 */
[----:B------:R-:W-:Y:S01]  /*1f90*/  UMOV UR7, 0x40000040 ;  /* 0x4000004000077882 */ /* 0x000fe20000000000 */
[----:B------:R-:W-:Y:S02]  /*1fa0*/  UMOV UR9, UR5 ;  /* 0x0000000500097c82 */ /* 0x000fe40008000000 */
        /* <DEDUP_REMOVED lines=312> */
[----:B------:R-:W-:Y:S01]  /*3330*/  UIADD3 UR25, UR25, 0xc06, URZ ;  /* 0x00000c0619197890 */ /* 0x000fe2000fffe03f */
[----:B------:R-:W-:-:S02]  /*3340*/  WARPGROUP.DEPBAR.LE gsb0, 0x0 ;  /* 0x00008000000079c5 */ /* 0x000fc40000010000 */
[----:B------:R-:W-:-:S06]  /*3350*/  WARPGROUP.ARRIVE ;  /* 0x00000000000079c5 */ /* 0x000fcc0000000000 */
[----:B------:R-:W-:Y:S03]  /*3360*/  IGMMA.64x32x32.S8.S8 R168, gdesc[UR4], R168, gsb0 ;  /* 0x0120000004a879f1 */ /* 0x000fe600080410a8 */
        /* <DEDUP_REMOVED lines=38> */
[----:B------:R-:W-:Y:S05]  /*35d0*/  @!P1 BRA `(.L_x_22) ;  /* 0x0000002000689947 */ /* 0x000fea0003800000 */
[----:B------:R-:W-:Y:S01]  /*35e0*/  UIADD3 UR26, UR37, 0x1, URZ ;  /* 0x00000001251a7890 */ /* 0x000fe2000fffe03f */
[----:B------:R-:W-:Y:S01]  /*35f0*/  R2UR UR28, R0 ;  /* 0x00000000001c72ca */ /* 0x000fe200000e0000 */
[----:B------:R-:W-:Y:S02]  /*3600*/  UMOV UR25, UR37 ;  /* 0x0000002500197c82 */ /* 0x000fe40008000000 */
[----:B------:R-:W-:-:S04]  /*3610*/  UISETP.NE.AND UP0, UPT, UR26, 0x2, UPT ;  /* 0x000000021a00788c */ /* 0x000fc8000bf05270 */
[----:B------:R-:W-:Y:S02]  /*3620*/  USEL UR27, URZ, 0x1, UP0 ;  /* 0x000000013f1b7887 */ /* 0x000fe40008000000 */
[----:B------:R-:W-:Y:S02]  /*3630*/  USEL UR26, UR26, URZ, UP0 ;  /* 0x0000003f1a1a7287 */ /* 0x000fe40008000000 */
[----:B------:R-:W-:-:S12]  /*3640*/  ULOP3.LUT UR27, UR36, UR27, URZ, 0x3c, !UPT ;  /* 0x0000001b241b7292 */ /* 0x000fd8000f8e3c3f */
.L_x_29:
[----:B------:R-:W-:Y:S05]  /*3650*/  @!P0 BRA `(.L_x_23) ;  /* 0x0000000000048947 */ /* 0x000fea0003800000 */
[----:B------:R-:W-:Y:S01]  /*3660*/  BPT.TRAP 0x1 ;  /* 0x000000040000795c */ /* 0x000fe20000300000 */
.L_x_23:
[----:B------:R-:W0:Y:S01]  /*3670*/  S2UR UR5, SR_CgaCtaId ;  /* 0x00000000000579c3 */ /* 0x000e220000008800 */
[----:B------:R-:W-:Y:S01]  /*3680*/  UMOV UR4, 0x400 ;  /* 0x0000040000047882 */ /* 0x000fe20000000000 */
[----:B------:R-:W-:Y:S02]  /*3690*/  IMAD.U32 R0, RZ, RZ, UR27 ;  /* 0x0000001bff007e24 */ /* 0x000fe4000f8e00ff */
[----:B------:R-:W-:-:S03]  /*36a0*/  IMAD.U32 R4, RZ, RZ, UR26 ;  /* 0x0000001aff047e24 */ /* 0x000fc6000f8e00ff */
[----:B------:R-:W-:Y:S01]  /*36b0*/  SHF.L.U32 R0, R0, 0x1f, RZ ;  /* 0x0000001f00007819 */ /* 0x000fe200000006ff */
[----:B0-----:R-:W-:-:S06]  /*36c0*/  ULEA UR4, UR5, UR4, 0x18 ;  /* 0x0000000405047291 */ /* 0x001fcc000f8ec03f */
[----:B------:R-:W-:-:S04]  /*36d0*/  IMAD.U32 R5, RZ, RZ, UR4 ;  /* 0x00000004ff057e24 */ /* 0x000fc8000f8e00ff */
[----:B------:R-:W-:-:S04]  /*36e0*/  IMAD R3, R4, 0x8, R5 ;  /* 0x0000000804037824 */ /* 0x000fc800078e0205 */
[----:B------:R0:W3:Y:S01]  /*36f0*/  SYNCS.PHASECHK.TRANS64.TRYWAIT P1, [R3+URZ], R0 ;  /* 0x00000000030075a7 */ /* 0x0000e2000802017f */
[----:B------:R-:W-:Y:S05]  /*3700*/  @!P0 BRA `(.L_x_24) ;  /* 0x0000000000048947 */ /* 0x000fea0003800000 */
[----:B------:R-:W-:Y:S01]  /*3710*/  BPT.TRAP 0x1 ;  /* 0x000000040000795c */ /* 0x000fe20000300000 */
.L_x_24:
[----:B---3--:R-:W-:Y:S05]  /*3720*/  @P1 BRA `(.L_x_25) ;  /* 0x0000000000081947 */ /* 0x008fea0003800000 */
[----:B------:R-:W3:Y:S02]  /*3730*/  SYNCS.PHASECHK.TRANS64.TRYWAIT P1, [R3+URZ], R0 ;  /* 0x00000000030075a7 */ /* 0x000ee4000802017f */
[----:B---3--:R-:W-:Y:S05]  /*3740*/  @!P1 BRA `(.L_x_26) ;  /* 0x000000bc00909947 */ /* 0x008fea0003800000 */
.L_x_25:
[----:B------:R-:W-:Y:S01]  /*3750*/  ULEA UR29, UR26, UR44, 0xc ;  /* 0x0000002c1a1d7291 */ /* 0x000fe2000f8e603f */
[----:B------:R-:W-:Y:S01]  /*3760*/  WARPGROUP.ARRIVE ;  /* 0x00000000000079c5 */ /* 0x000fe20000000000 */
[----:B------:R-:W-:Y:S01]  /*3770*/  UIMAD UR30, UR26, 0xa00, UR24 ;  /* 0x00000a001a1e78a4 */ /* 0x000fe2000f8e0218 */
[----:B------:R-:W-:Y:S01]  /*3780*/  UMOV UR5, 0x40000040 ;  /* 0x4000004000057882 */ /* 0x000fe20000000000 */
[----:B------:R-:W-:Y:S02]  /*3790*/  UMOV UR7, 0x40000040 ;  /* 0x4000004000077882 */ /* 0x000fe40000000000 */
[----:B------:R-:W-:Y:S01]  /*37a0*/  UIADD3 UR10, UR30, 0x100, URZ ;  /* 0x000001001e0a7890 */ /* 0x000fe2000fffe03f */
[----:B------:R-:W-:Y:S02]  /*37b0*/  UMOV UR4, UR29 ;  /* 0x0000001d00047c82 */ /* 0x000fe40008000000 */
[----:B------:R-:W-:Y:S01]  /*37c0*/  UMOV UR6, UR30 ;  /* 0x0000001e00067c82 */ /* 0x000fe20008000000 */
[----:B------:R-:W-:Y:S01]  /*37d0*/  UMOV UR8, UR4 ;  /* 0x0000000400087c82 */ /* 0x000fe20008000000 */
[----:B------:R-:W-:Y:S01]  /*37e0*/  IGMMA.64x32x32.S8.S8 R168, gdesc[UR4], R168, gsb0 ;  /* 0x0120000004a879f1 */ /* 0x000fe200080410a8 */
[----:B------:R-:W-:Y:S01]  /*37f0*/  UMOV UR9, UR5 ;  /* 0x0000000500097c82 */ /* 0x000fe20008000000 */
[----:B------:R-:W-:Y:S01]  /*3800*/  UMOV UR11, 0x40000040 ;  /* 0x40000040000b7882 */ /* 0x000fe20000000000 */
[----:B------:R-:W-:Y:S01]  /*3810*/  UIADD3 UR14, UR30, 0x200, URZ ;  /* 0x000002001e0e7890 */ /* 0x000fe2000fffe03f */
[----:B------:R-:W-:Y:S01]  /*3820*/  UMOV UR12, UR4 ;  /* 0x00000004000c7c82 */ /* 0x000fe20008000000 */
        /* <DEDUP_REMOVED lines=11> */
[----:B------:R-:W-:Y:S01]  /*38e0*/  UMOV UR5, 0x40000040 ;  /* 0x4000004000057882 */ /* 0x000fe20000000000 */
[----:B------:R-:W-:-:S02]  /*38f0*/  WARPGROUP.DEPBAR.LE gsb0, 0x0 ;  /* 0x00008000000079c5 */ /* 0x000fc40000010000 */
        /* <DEDUP_REMOVED lines=22> */
[----:B------:R-:W-:Y:S01]  /*3a60*/  IGMMA.64x32x32.S8.S8 R24, gdesc[UR20], R24, gsb0 ;  /* 0x01200000141879f1 */ /* 0x000fe20008041018 */
[----:B------:R-:W-:Y:S01]  /*3a70*/  UMOV UR22, UR6 ;  /* 0x0000000600167c82 */ /* 0x000fe20008000000 */
[----:B------:R-:W-:Y:S01]  /*3a80*/  UMOV UR23, UR7 ;  /* 0x0000000700177c82 */ /* 0x000fe20008000000 */
[----:B------:R-:W-:Y:S01]  /*3a90*/  UIADD3 UR6, UR30, 0x2, URZ ;  /* 0x000000021e067890 */ /* 0x000fe2000fffe03f */
[----:B------:R-:W-:Y:S01]  /*3aa0*/  UMOV UR7, 0x40000040 ;  /* 0x4000004000077882 */ /* 0x000fe20000000000 */
[----:B------:R-:W-:Y:S02]  /*3ab0*/  WARPGROUP.DEPBAR.LE gsb0, 0x0 ;  /* 0x00008000000079c5 */ /* 0x000fe40000010000 */
[----:B------:R-:W-:-:S06]  /*3ac0*/  WARPGROUP.ARRIVE ;  /* 0x00000000000079c5 */ /* 0x000fcc0000000000 */
[----:B------:R-:W-:Y:S01]  /*3ad0*/  IGMMA.64x32x32.S8.S8 R56, gdesc[UR16], R56, gsb0 ;  /* 0x01200000103879f1 */ /* 0x000fe20008041038 */
[----:B------:R-:W-:Y:S01]  /*3ae0*/  UIADD3 UR18, UR30, 0x302, URZ ;  /* 0x000003021e127890 */ /* 0x000fe2000fffe03f */
[----:B------:R-:W-:Y:S01]  /*3af0*/  UMOV UR16, UR4 ;  /* 0x0000000400107c82 */ /* 0x000fe20008000000 */
[----:B------:R-:W-:Y:S01]  /*3b00*/  UMOV UR17, UR5 ;  /* 0x0000000500117c82 */ /* 0x000fe20008000000 */
        /* <DEDUP_REMOVED lines=431> */
[----:B------:R-:W-:Y:S01]  /*5600*/  BPT.TRAP 0x1 ;  /* 0x000000040000795c */ /* 0x000fe20000300000 */
.L_x_27:
[----:B------:R-:W-:Y:S01]  /*5610*/  ISETP.NE.AND P1, PT, R18, RZ, PT ;  /* 0x000000ff1200720c */ /* 0x000fe20003f25270 */
[----:B0--3--:R-:W-:Y:S01]  /*5620*/  IMAD.U32 R0, RZ, RZ, UR25 ;  /* 0x00000019ff007e24 */ /* 0x009fe2000f8e00ff */
[----:B------:R-:W-:-:S11]  /*5630*/  UISETP.GT.U32.AND UP0, UPT, UR38, 0x1, UPT ;  /* 0x000000012600788c */ /* 0x000fd6000bf04070 */
[----:B------:R-:W-:-:S04]  /*5640*/  @P1 IMAD R0, R0, 0x8, R5 ;  /* 0x0000000800001824 */ /* 0x000fc800078e0205 */
[----:B------:R-:W-:-:S05]  /*5650*/  @P1 VIADD R0, R0, 0x10 ;  /* 0x0000001000001836 */ /* 0x000fca0000000000 */
[----:B------:R-:W-:-:S04]  /*5660*/  @P1 PRMT R0, R19, 0x654, R0 ;  /* 0x0000065413001816 */ /* 0x000fc80000000000 */
[----:B------:R0:W-:Y:S01]  /*5670*/  @P1 SYNCS.ARRIVE.TRANS64.RED.A1T0 RZ, [R0+URZ], RZ ;  /* 0x000000ff00ff19a7 */ /* 0x0001e2000810043f */
[----:B------:R-:W-:-:S13]  /*5680*/  PLOP3.LUT P1, PT, PT, PT, UP0, 0x80, 0x0 ;  /* 0x000000000000781c */ /* 0x000fda0003f2f008 */
[----:B0-----:R-:W-:Y:S05]  /*5690*/  @P1 BRA `(.L_x_28) ;  /* 0x0000000000041947 */ /* 0x001fea0003800000 */
[----:B------:R-:W-:Y:S01]  /*56a0*/  BPT.TRAP 0x1 ;  /* 0x000000040000795c */ /* 0x000fe20000300000 */
.L_x_28:
[----:B------:R-:W-:Y:S02]  /*56b0*/  UISETP.GT.AND UP2, UPT, UR28, 0x1, UPT ;  /* 0x000000011c00788c */ /* 0x000fe4000bf44270 */
[----:B------:R-:W-:Y:S02]  /*56c0*/  UIADD3 UR26, UR26, 0x1, URZ ;  /* 0x000000011a1a7890 */ /* 0x000fe4000fffe03f */
[----:B------:R-:W-:Y:S02]  /*56d0*/  UIADD3 UR25, UR25, 0x1, URZ ;  /* 0x0000000119197890 */ /* 0x000fe4000fffe03f */
[----:B------:R-:W-:Y:S01]  /*56e0*/  PLOP3.LUT P1, PT, PT, PT, UP2, 0x80, 0x0 ;  /* 0x000000000000781c */ /* 0x000fe20003f2f028 */
[----:B------:R-:W-:Y:S02]  /*56f0*/  UISETP.NE.AND UP0, UPT, UR26, 0x2, UPT ;  /* 0x000000021a00788c */ /* 0x000fe4000bf05270 */
[----:B------:R-:W-:Y:S02]  /*5700*/  UIADD3 UR4, UR28, -0x1, URZ ;  /* 0xffffffff1c047890 */ /* 0x000fe4000fffe03f */
[----:B------:R-:W-:-:S02]  /*5710*/  UISETP.NE.AND UP1, UPT, UR25, 0x2, UPT ;  /* 0x000000021900788c */ /* 0x000fc4000bf25270 */
[----:B------:R-:W-:Y:S02]  /*5720*/  USEL UR5, URZ, 0x1, UP0 ;  /* 0x000000013f057887 */ /* 0x000fe40008000000 */
[----:B------:R-:W-:Y:S02]  /*5730*/  USEL UR26, UR26, URZ, UP0 ;  /* 0x0000003f1a1a7287 */ /* 0x000fe40008000000 */
[----:B------:R-:W-:Y:S02]  /*5740*/  USEL UR25, UR25, URZ, UP1 ;  /* 0x0000003f19197287 */ /* 0x000fe40008800000 */
[----:B------:R-:W-:Y:S01]  /*5750*/  ULOP3.LUT UR27, UR27, UR5, URZ, 0x3c, !UPT ;  /* 0x000000051b1b7292 */ /* 0x000fe2000f8e3c3f */
[----:B------:R-:W-:Y:S01]  /*5760*/  UMOV UR28, UR4 ;  /* 0x00000004001c7c82 */ /* 0x000fe20008000000 */
[----:B------:R-:W-:Y:S10]  /*5770*/  @P1 BRA `(.L_x_29) ;  /* 0xffffffdc00b41947 */ /* 0x000ff4000383ffff */
.L_x_22:
[----:B------:R-:W0:Y:S02]  /*5780*/  LDC R0, c[0x0][0x28c] ;  /* 0x0000a300ff007b82 */ /* 0x000e240000000800 */
[----:B0-----:R-:W-:-:S13]  /*5790*/  ISETP.GE.AND P1, PT, R0, 0x1, PT ;  /* 0x000000010000780c */ /* 0x001fda0003f26270 */
[----:B------:R-:W-:Y:S05]  /*57a0*/  @!P1 BRA `(.L_x_30) ;  /* 0x0000000000449947 */ /* 0x000fea0003800000 */
[----:B------:R-:W-:Y:S05]  /*57b0*/  @!P0 BRA `(.L_x_31) ;  /* 0x0000000000048947 */ /* 0x000fea0003800000 */
[----:B------:R-:W-:Y:S01]  /*57c0*/  BPT.TRAP 0x1 ;  /* 0x000000040000795c */ /* 0x000fe20000300000 */
.L_x_31:
[----:B------:R-:W-:Y:S01]  /*57d0*/  ISETP.NE.AND P0, PT, R18, RZ, PT ;  /* 0x000000ff1200720c */ /* 0x000fe20003f05270 */
[----:B------:R-:W-:-:S12]  /*57e0*/  UISETP.LT.AND UP1, UPT, UR43, 0x1, UPT ;  /* 0x000000012b00788c */ /* 0x000fd8000bf21270 */
[----:B------:R-:W-:-:S05]  /*57f0*/  VOTEU.ANY UP0, P0 ;  /* 0x00000000003f7886 */ /* 0x000fca0000000100 */
[----:B------:R-:W-:-:S04]  /*5800*/  @UP0 USEL UR4, UR43, 0x1, UP1 ;  /* 0x000000012b040887 */ /* 0x000fc80008800000 */
[----:B------:R-:W-:Y:S02]  /*5810*/  @UP0 UIADD3 UR4, UR37, UR43, -UR4 ;  /* 0x0000002b25040290 */ /* 0x000fe4000fffe804 */
[----:B------:R-:W-:-:S04]  /*5820*/  UISETP.GT.U32.AND UP0, UPT, UR38, 0x1, UPT ;  /* 0x000000012600788c */ /* 0x000fc8000bf04070 */
[----:B------:R-:W-:-:S04]  /*5830*/  IMAD.U32 R0, RZ, RZ, UR4 ;  /* 0x00000004ff007e24 */ /* 0x000fc8000f8e00ff */
[----:B------:R-:W-:-:S05]  /*5840*/  @P0 IMAD.SHL.U32 R0, R0, 0x8, RZ ;  /* 0x0000000800000824 */ /* 0x000fca00078e00ff */
[----:B------:R-:W-:-:S04]  /*5850*/  @P0 LOP3.LUT R0, R0, 0x8, RZ, 0xc0, !PT ;  /* 0x0000000800000812 */ /* 0x000fc800078ec0ff */
[----:B------:R-:W-:-:S04]  /*5860*/  @P0 IADD3 R0, R5, 0x10, R0 ;  /* 0x0000001005000810 */ /* 0x000fc80007ffe000 */
[----:B------:R-:W-:-:S04]  /*5870*/  @P0 PRMT R0, R19, 0x654, R0 ;  /* 0x0000065413000816 */ /* 0x000fc80000000000 */
[----:B------:R0:W-:Y:S01]  /*5880*/  @P0 SYNCS.ARRIVE.TRANS64.RED.A1T0 RZ, [R0+URZ], RZ ;  /* 0x000000ff00ff09a7 */ /* 0x0001e2000810043f */
[----:B------:R-:W-:-:S13]  /*5890*/  PLOP3.LUT P0, PT, PT, PT, UP0, 0x80, 0x0 ;  /* 0x000000000000781c */ /* 0x000fda0003f0f008 */
[----:B0-----:R-:W-:Y:S05]  /*58a0*/  @P0 BRA `(.L_x_30) ;  /* 0x0000000000040947 */ /* 0x001fea0003800000 */
[----:B------:R-:W-:Y:S01]  /*58b0*/  BPT.TRAP 0x1 ;  /* 0x000000040000795c */ /* 0x000fe20000300000 */
.L_x_30:
[C---:B------:R-:W-:Y:S01]  /*58c0*/  LOP3.LUT R0, R2.reuse, 0x3, RZ, 0xc0, !PT ;  /* 0x0000000302007812 */ /* 0x040fe200078ec0ff */
[----:B------:R-:W-:Y:S01]  /*58d0*/  IMAD.MOV.U32 R7, RZ, RZ, -0x2 ;  /* 0xfffffffeff077424 */ /* 0x000fe200078e00ff */
[----:B------:R-:W-:Y:S01]  /*58e0*/  ULDC UR9, c[0x0][0x288] ;  /* 0x0000a20000097ab9 */ /* 0x000fe20000000800 */
[----:B------:R-:W-:Y:S01]  /*58f0*/  UIMAD UR41, UR41, 0xa0, URZ ;  /* 0x000000a0292978a4 */ /* 0x000fe2000f8e023f */
[----:B------:R-:W-:Y:S01]  /*5900*/  LOP3.LUT R4, R2, 0x60, RZ, 0xc0, !PT ;  /* 0x0000006002047812 */ /* 0x000fe200078ec0ff */
[----:B------:R-:W-:Y:S01]  /*5910*/  IMAD R7, R0, R7, UR9 ;  /* 0x0000000900077e24 */ /* 0x000fe2000f8e0207 */
[--C-:B------:R-:W-:Y:S01]  /*5920*/  SHF.R.U32.HI R0, RZ, 0x7, R2.reuse ;  /* 0x00000007ff007819 */ /* 0x100fe20000011602 */
[----:B------:R-:W-:Y:S01]  /*5930*/  UIADD3 UR37, UR43, UR37, URZ ;  /* 0x000000252b257290 */ /* 0x000fe2000fffe03f */
[----:B------:R-:W-:Y:S01]  /*5940*/  SHF.R.U32.HI R3, RZ, 0x2, R2 ;  /* 0x00000002ff037819 */ /* 0x000fe20000011602 */
[----:B------:R-:W-:Y:S01]  /*5950*/  UIMAD.WIDE UR10, UR40, 0x100, URZ ;  /* 0x00000100280a78a5 */ /* 0x000fe2000f8e023f */
[----:B------:R-:W-:Y:S01]  /*5960*/  LOP3.LUT R0, R0, 0x1, RZ, 0xc0, !PT ;  /* 0x0000000100007812 */ /* 0x000fe200078ec0ff */
[----:B------:R-:W-:Y:S01]  /*5970*/  USHF.L.U32 UR40, UR40, 0x8, URZ ;  /* 0x0000000828287899 */ /* 0x000fe2000800063f */
[----:B------:R-:W-:Y:S01]  /*5980*/  SHF.R.U32.HI R6, RZ, 0x1, R4 ;  /* 0x00000001ff067819 */ /* 0x000fe20000011604 */
[----:B------:R-:W-:Y:S01]  /*5990*/  UISETP.GE.AND UP2, UPT, UR41, UR9, UPT ;  /* 0x000000092900728c */ /* 0x000fe2000bf46270 */
[----:B------:R-:W-:Y:S01]  /*59a0*/  IMAD.SHL.U32 R188, R2, 0x2, RZ ;  /* 0x0000000202bc7824 */ /* 0x000fe200078e00ff */
[----:B------:R-:W-:Y:S01]  /*59b0*/  ULDC UR8, c[0x0][0x284] ;  /* 0x0000a10000087ab9 */ /* 0x000fe20000000800 */
[----:B------:R-:W-:Y:S01]  /*59c0*/  USHF.R.U32.HI UR4, URZ, 0x1, UR37 ;  /* 0x000000013f047899 */ /* 0x000fe20008011625 */
[----:B------:R-:W-:Y:S01]  /*59d0*/  IMAD.U32 R189, RZ, RZ, UR41 ;  /* 0x00000029ffbd7e24 */ /* 0x000fe2000f8e00ff */
[----:B------:R-:W-:Y:S01]  /*59e0*/  UISETP.GE.OR UP2, UPT, UR40, UR8, UP2 ;  /* 0x000000082800728c */ /* 0x000fe20009746670 */
[----:B------:R-:W-:Y:S01]  /*59f0*/  IMAD.SHL.U32 R4, R0, 0x40, RZ ;  /* 0x0000004000047824 */ /* 0x000fe200078e00ff */
[----:B------:R-:W-:Y:S01]  /*5a00*/  LOP3.LUT R3, R3, 0x7, RZ, 0xc0, !PT ;  /* 0x0000000703037812 */ /* 0x000fe200078ec0ff */
[----:B------:R-:W-:Y:S01]  /*5a10*/  ULOP3.LUT UR4, UR4, 0x1, URZ, 0xc0, !UPT ;  /* 0x0000000104047892 */ /* 0x000fe2000f8ec03f */
[----:B------:R-:W-:Y:S01]  /*5a20*/  LOP3.LUT R188, R189, 0x6, R188, 0xf8, !PT ;  /* 0x00000006bdbc7812 */ /* 0x000fe200078ef8bc */
[----:B------:R-:W-:Y:S01]  /*5a30*/  USHF.R.S32.HI UR12, URZ, 0x1f, UR42 ;  /* 0x0000001f3f0c7899 */ /* 0x000fe2000801142a */
[--C-:B------:R-:W-:Y:S01]  /*5a40*/  LOP3.LUT R193, R4, 0x40, R3.reuse, 0xe2, !PT ;  /* 0x0000004004c17812 */ /* 0x100fe200078ee203 */
[----:B------:R-:W-:Y:S01]  /*5a50*/  ULDC.64 UR6, c[0x0][0x5d0] ;  /* 0x0001740000067ab9 */ /* 0x000fe20000000a00 */
[----:B------:R-:W-:Y:S01]  /*5a60*/  UISETP.GT.U32.AND UP0, UPT, UR37, 0x1, UPT ;  /* 0x000000012500788c */ /* 0x000fe2000bf04070 */
[----:B------:R-:W-:Y:S01]  /*5a70*/  IADD3 R3, RZ, -R6, -R3 ;  /* 0x80000006ff037210 */ /* 0x000fe20007ffe803 */
[----:B------:R-:W-:Y:S01]  /*5a80*/  UISETP.NE.U32.AND UP1, UPT, UR4, 0x1, UPT ;  /* 0x000000010400788c */ /* 0x000fe2000bf25070 */
[----:B------:R-:W-:Y:S01]  /*5a90*/  PLOP3.LUT P0, PT, PT, PT, UP2, 0x80, 0x0 ;  /* 0x000000000000781c */ /* 0x000fe20003f0f028 */
[----:B------:R-:W-:Y:S01]  /*5aa0*/  UIMAD UR5, UR12, UR6, URZ ;  /* 0x000000060c0572a4 */ /* 0x000fe2000f8e023f */
[--C-:B------:R-:W-:Y:S01]  /*5ab0*/  SHF.R.S32.HI R189, RZ, 0x1f, R188.reuse ;  /* 0x0000001fffbd7819 */ /* 0x100fe200000114bc */
[----:B------:R-:W-:Y:S01]  /*5ac0*/  UISETP.LT.U32.AND UP0, UPT, UR43, 0x2, UP0 ;  /* 0x000000022b00788c */ /* 0x000fe20008701070 */
[----:B------:R-:W-:Y:S01]  /*5ad0*/  IMAD.U32 R5, RZ, RZ, UR6 ;  /* 0x00000006ff057e24 */ /* 0x000fe2000f8e00ff */
[----:B------:R-:W-:Y:S01]  /*5ae0*/  UISETP.GT.U32.AND UP1, UPT, UR43, 0x1, !UP1 ;  /* 0x000000012b00788c */ /* 0x000fe2000cf24070 */
[----:B------:R-:W-:Y:S01]  /*5af0*/  IMAD R0, R0, -0x40, R3 ;  /* 0xffffffc000007824 */ /* 0x000fe200078e0203 */
[----:B------:R-:W-:Y:S01]  /*5b00*/  UIMAD UR5, UR42, UR7, UR5 ;  /* 0x000000072a0572a4 */ /* 0x000fe2000f8e0205 */
[----:B------:R-:W-:Y:S01]  /*5b10*/  IMAD.U32 R3, RZ, RZ, UR8 ;  /* 0x00000008ff037e24 */ /* 0x000fe2000f8e00ff */
[----:B------:R-:W-:Y:S01]  /*5b20*/  USEL UR6, URZ, 0x1, !UP0 ;  /* 0x000000013f067887 */ /* 0x000fe2000c000000 */
[----:B------:R-:W-:Y:S01]  /*5b30*/  IMAD.WIDE.U32 R4, R5, UR42, R188 ;  /* 0x0000002a05047c25 */ /* 0x000fe2000f8e00bc */
[----:B------:R-:W-:Y:S01]  /*5b40*/  USEL UR4, URZ, 0x1, !UP1 ;  /* 0x000000013f047887 */ /* 0x000fe2000c800000 */
[----:B------:R-:W-:Y:S01]  /*5b50*/  LOP3.LUT R193, R193, UR10, R6, 0xfe, !PT ;  /* 0x0000000ac1c17c12 */ /* 0x000fe2000f8efe06 */
[----:B------:R-:W-:Y:S01]  /*5b60*/  ULOP3.LUT UR37, UR37, 0x1, URZ, 0xc0, !UPT ;  /* 0x0000000125257892 */ /* 0x000fe2000f8ec03f */
[----:B------:R-:W-:Y:S01]  /*5b70*/  IADD3 R0, R3, -UR40, R0 ;  /* 0x8000002803007c10 */ /* 0x000fe2000fffe000 */
[----:B------:R-:W-:Y:S01]  /*5b80*/  ULOP3.LUT UR36, UR4, UR36, UR6, 0x96, !UPT ;  /* 0x0000002404247292 */ /* 0x000fe2000f8e9606 */
[----:B------:R-:W-:Y:S01]  /*5b90*/  VIADD R5, R5, UR5 ;  /* 0x0000000505057c36 */ /* 0x000fe20008000000 */
[----:B------:R-:W-:Y:S01]  /*5ba0*/  UMOV UR40, 0xffffffff ;  /* 0xffffffff00287882 */ /* 0x000fe20000000000 */
[----:B------:R-:W-:Y:S01]  /*5bb0*/  VIADD R3, R7, -UR41 ;  /* 0x8000002907037c36 */ /* 0x000fe20008000000 */
[----:B------:R-:W-:Y:S08]  /*5bc0*/  @P0 BRA `(.L_x_32) ;  /* 0x0000007800f80947 */ /* 0x000ff00003800000 */
[----:B------:R-:W0:Y:S01]  /*5bd0*/  LDC.64 R14, c[0x0][0x5c8] ;  /* 0x00017200ff0e7b82 */ /* 0x000e220000000a00 */
[----:B------:R-:W-:Y:S01]  /*5be0*/  ULDC.64 UR4, c[0x0][0x5c0] ;  /* 0x0001700000047ab9 */ /* 0x000fe20000000a00 */
[----:B------:R-:W-:Y:S01]  /*5bf0*/  BSSY B0, `(.L_x_32) ;  /* 0x00007bb000007945 */ /* 0x000fe20003800000 */
[C---:B0-----:R-:W-:Y:S01]  /*5c00*/  IMAD R6, R14.reuse, UR11, RZ ;  /* 0x0000000b0e067c24 */ /* 0x041fe2000f8e02ff */
[----:B------:R-:W-:Y:S01]  /*5c10*/  SHF.L.U64.HI R13, R14, 0x3, R15 ;  /* 0x000000030e0d7819 */ /* 0x000fe2000001020f */
[----:B------:R-:W-:-:S04]  /*5c20*/  IMAD.WIDE.U32 R4, R193, R14, R4 ;  /* 0x0000000ec1047225 */ /* 0x000fc800078e0004 */
[----:B------:R-:W-:Y:S01]  /*5c30*/  IMAD R7, R193, R15, R6 ;  /* 0x0000000fc1077224 */ /* 0x000fe200078e0206 */
[----:B------:R-:W-:Y:S01]  /*5c40*/  IADD3 R4, P0, R4, UR4, RZ ;  /* 0x0000000404047c10 */ /* 0x000fe2000ff1e0ff */
[C---:B------:R-:W-:Y:S02]  /*5c50*/  IMAD.SHL.U32 R11, R14.reuse, 0x8, RZ ;  /* 0x000000080e0b7824 */ /* 0x040fe400078e00ff */
[----:B------:R-:W-:Y:S01]  /*5c60*/  IMAD.IADD R7, R5, 0x1, R7 ;  /* 0x0000000105077824 */ /* 0x000fe200078e0207 */
[-C--:B------:R-:W-:Y:S02]  /*5c70*/  LEA R6, P2, R14, R4.reuse, 0x7 ;  /* 0x000000040e067211 */ /* 0x080fe400078438ff */
[----:B------:R-:W-:Y:S02]  /*5c80*/  IADD3 R8, P1, R11, R4, RZ ;  /* 0x000000040b087210 */ /* 0x000fe40007f3e0ff */
[----:B------:R-:W-:Y:S02]  /*5c90*/  IADD3.X R5, R7, UR5, RZ, P0, !PT ;  /* 0x0000000507057c10 */ /* 0x000fe400087fe4ff */
[----:B-----5:R-:W-:-:S02]  /*5ca0*/  ISETP.NE.AND P0, PT, R184, RZ, PT ;  /* 0x000000ffb800720c */ /* 0x020fc40003f05270 */
[----:B------:R-:W-:Y:S01]  /*5cb0*/  LEA.HI.X R7, R14, R5, R15, 0x7, P2 ;  /* 0x000000050e077211 */ /* 0x000fe200010f3c0f */
[----:B------:R-:W-:Y:S01]  /*5cc0*/  IMAD.X R9, R13, 0x1, R5, P1 ;  /* 0x000000010d097824 */ /* 0x000fe200008e0605 */
[----:B------:R-:W-:-:S05]  /*5cd0*/  IADD3 R10, P2, R11, R6, RZ ;  /* 0x000000060b0a7210 */ /* 0x000fca0007f5e0ff */
[----:B------:R-:W-:-:S04]  /*5ce0*/  IMAD.X R11, R13, 0x1, R7, P2 ;  /* 0x000000010d0b7824 */ /* 0x000fc800010e0607 */
[----:B------:R-:W-:Y:S05]  /*5cf0*/  @!P0 BRA `(.L_x_33) ;  /* 0x0000005c00188947 */ /* 0x000fea0003800000 */
[----:B------:R-:W0:Y:S01]  /*5d00*/  LDC.64 R14, c[0x0][0x5b0] ;  /* 0x00016c00ff0e7b82 */ /* 0x000e220000000a00 */
[----:B------:R-:W-:Y:S01]  /*5d10*/  ULDC.64 UR6, c[0x0][0x5b8] ;  /* 0x00016e0000067ab9 */ /* 0x000fe20000000a00 */
[----:B------:R-:W-:Y:S01]  /*5d20*/  ISETP.GE.AND P3, PT, R0, 0x1, PT ;  /* 0x000000010000780c */ /* 0x000fe20003f66270 */
[----:B------:R-:W-:Y:S02]  /*5d30*/  UIMAD UR4, UR12, UR6, URZ ;  /* 0x000000060c0472a4 */ /* 0x000fe4000f8e023f */
[----:B------:R-:W-:Y:S01]  /*5d40*/  IMAD.U32 R21, RZ, RZ, UR6 ;  /* 0x00000006ff157e24 */ /* 0x000fe2000f8e00ff */
[----:B------:R-:W-:Y:S01]  /*5d50*/  BSSY B1, `(.L_x_34) ;  /* 0x000000e000017945 */ /* 0x000fe20003800000 */
[----:B------:R-:W-:Y:S01]  /*5d60*/  ISETP.LT.OR P1, PT, R3, 0x1, !P3 ;  /* 0x000000010300780c */ /* 0x000fe20005f21670 */
[----:B------:R-:W-:Y:S01]  /*5d70*/  UIMAD UR4, UR42, UR7, UR4 ;  /* 0x000000072a0472a4 */ /* 0x000fe2000f8e0204 */
[----:B------:R-:W3:Y:S01]  /*5d80*/  LDC.64 R12, c[0x0][0x5a8] ;  /* 0x00016a00ff0c7b82 */ /* 0x000ee20000000a00 */
[----:B------:R-:W-:-:S04]  /*5d90*/  IMAD.WIDE.U32 R188, R21, UR42, R188 ;  /* 0x0000002a15bc7c25 */ /* 0x000fc8000f8e00bc */
[----:B------:R-:W-:Y:S02]  /*5da0*/  VIADD R21, R189, UR4 ;  /* 0x00000004bd157c36 */ /* 0x000fe40008000000 */
[----:B------:R-:W-:Y:S02]  /*5db0*/  IMAD.MOV.U32 R20, RZ, RZ, R188 ;  /* 0x000000ffff147224 */ /* 0x000fe400078e00bc */
[----:B0-----:R-:W-:Y:S02]  /*5dc0*/  IMAD R190, R14, UR11, RZ ;  /* 0x0000000b0ebe7c24 */ /* 0x001fe4000f8e02ff */
[----:B------:R-:W-:-:S04]  /*5dd0*/  IMAD.WIDE.U32 R186, R193, R14, R20 ;  /* 0x0000000ec1ba7225 */ /* 0x000fc800078e0014 */
[----:B------:R-:W-:Y:S01]  /*5de0*/  IMAD R199, R193, R15, R190 ;  /* 0x0000000fc1c77224 */ /* 0x000fe200078e02be */
[----:B---3--:R-:W-:-:S04]  /*5df0*/  IADD3 R186, P0, R186, R12, RZ ;  /* 0x0000000cbaba7210 */ /* 0x008fc80007f1e0ff */
[----:B------:R-:W-:Y:S01]  /*5e00*/  IADD3.X R187, R13, R187, R199, P0, !PT ;  /* 0x000000bb0dbb7210 */ /* 0x000fe200007fe4c7 */
[----:B------:R-:W-:Y:S08]  /*5e10*/  @P1 BRA `(.L_x_35) ;  /* 0x0000000000041947 */ /* 0x000ff00003800000 */
[----:B-1----:R0:W5:Y:S02]  /*5e20*/  LDG.E.U8 R23, desc[UR46][R186.64] ;  /* 0x0000002eba177981 */ /* 0x002164000c1e1100 */
.L_x_35:
[----:B------:R-:W-:Y:S05]  /*5e30*/  BSYNC B1 ;  /* 0x0000000000017941 */ /* 0x000fea0003800000 */
.L_x_34:
[----:B--2--5:R-:W-:Y:S01]  /*5e40*/  LOP3.LUT R185, R23, 0xffff, RZ, 0xc0, !PT ;  /* 0x0000ffff17b97812 */ /* 0x024fe200078ec0ff */
[C---:B------:R-:W-:Y:S01]  /*5e50*/  IMAD.SHL.U32 R190, R14.reuse, 0x8, RZ ;  /* 0x000000080ebe7824 */ /* 0x040fe200078e00ff */
[----:B------:R-:W-:Y:S01]  /*5e60*/  ISETP.LT.OR P5, PT, R3, 0x2, !P3 ;  /* 0x000000020300780c */ /* 0x000fe20005fa1670 */
[----:B------:R-:W-:Y:S01]  /*5e70*/  BSSY B1, `(.L_x_36) ;  /* 0x0000010000017945 */ /* 0x000fe20003800000 */
[----:B------:R-:W-:Y:S02]  /*5e80*/  PRMT R185, R185, 0x8880, RZ ;  /* 0x00008880b9b97816 */ /* 0x000fe400000000ff */
[----:B------:R-:W-:Y:S02]  /*5e90*/  SHF.L.U64.HI R191, R14, 0x3, R15 ;  /* 0x000000030ebf7819 */ /* 0x000fe4000001020f */
[----:B------:R-:W-:Y:S01]  /*5ea0*/  ISETP.GE.AND P2, PT, R0, 0x9, PT ;  /* 0x000000090000780c */ /* 0x000fe20003f46270 */
[----:B------:R-:W-:Y:S02]  /*5eb0*/  IMAD R185, R185, R184, RZ ;  /* 0x000000b8b9b97224 */ /* 0x000fe400078e02ff */
[----:B------:R-:W-:Y:S01]  /*5ec0*/  IMAD.WIDE.U32 R194, R193, R14, R190 ;  /* 0x0000000ec1c27225 */ /* 0x000fe200078e00be */
[----:B------:R-:W-:-:S02]  /*5ed0*/  ISETP.LT.OR P6, PT, R3, 0x1, !P2 ;  /* 0x000000010300780c */ /* 0x000fc400057c1670 */
[----:B------:R-:W-:Y:S01]  /*5ee0*/  ISETP.LT.OR P0, PT, R3, 0x2, !P2 ;  /* 0x000000020300780c */ /* 0x000fe20005701670 */
[----:B------:R-:W-:-:S05]  /*5ef0*/  @!P1 IMAD R197, R168, R22, R185 ;  /* 0x00000016a8c59224 */ /* 0x000fca00078e02b9 */
[----:B------:R2:W-:Y:S01]  /*5f00*/  @!P1 STG.E.U8 desc[UR46][R4.64], R197 ;  /* 0x000000c504009986 */ /* 0x0005e2000c10112e */
[----:B------:R-:W-:Y:S01]  /*5f10*/  IADD3 R168, P1, P4, R188, R12, R194 ;  /* 0x0000000cbca87210 */ /* 0x000fe20007c3e0c2 */
[----:B------:R-:W-:Y:S01]  /*5f20*/  IMAD.IADD R194, R199, 0x1, R195 ;  /* 0x00000001c7c27824 */ /* 0x000fe200078e02c3 */
[----:B------:R-:W-:Y:S11]  /*5f30*/  @P5 BRA `(.L_x_37) ;  /* 0x00000000000c5947 */ /* 0x000ff60003800000 */
[----:B-1----:R-:W3:Y:S02]  /*5f40*/  LDG.E.U8 R23, desc[UR46][R186.64+0x1] ;  /* 0x0000012eba177981 */ /* 0x002ee4000c1e1100 */
[----:B---3--:R-:W-:-:S05]  /*5f50*/  PRMT R185, R23, 0x8880, RZ ;  /* 0x0000888017b97816 */ /* 0x008fca00000000ff */
[----:B------:R-:W-:-:S07]  /*5f60*/  IMAD R185, R185, R184, RZ ;  /* 0x000000b8b9b97224 */ /* 0x000fce00078e02ff */
.L_x_37:
[----:B------:R-:W-:Y:S05]  /*5f70*/  BSYNC B1 ;  /* 0x0000000000017941 */ /* 0x000fea0003800000 */
.L_x_36:
[----:B------:R-:W-:Y:S01]  /*5f80*/  @!P5 IMAD R195, R169, R22, R185 ;  /* 0x00000016a9c3d224 */ /* 0x000fe200078e02b9 */
[----:B------:R-:W-:Y:S01]  /*5f90*/  BSSY B1, `(.L_x_38) ;  /* 0x0000007000017945 */ /* 0x000fe20003800000 */
[----:B------:R-:W-:-:S03]  /*5fa0*/  IADD3.X R169, R21, R13, R194, P1, P4 ;  /* 0x0000000d15a97210 */ /* 0x000fc60000fe84c2 */
[----:B------:R3:W-:Y:S01]  /*5fb0*/  @!P5 STG.E.U8 desc[UR46][R4.64+0x1], R195 ;  /* 0x000001c30400d986 */ /* 0x0007e2000c10112e */
[----:B------:R-:W-:Y:S05]  /*5fc0*/  @P6 BRA `(.L_x_39) ;  /* 0x00000000000c6947 */ /* 0x000fea0003800000 */
[----:B-1----:R-:W4:Y:S02]  /*5fd0*/  LDG.E.U8 R23, desc[UR46][R168.64] ;  /* 0x0000002ea8177981 */ /* 0x002f24000c1e1100 */
[----:B----4-:R-:W-:-:S05]  /*5fe0*/  PRMT R185, R23, 0x8880, RZ ;  /* 0x0000888017b97816 */ /* 0x010fca00000000ff */
[----:B------:R-:W-:-:S07]  /*5ff0*/  IMAD R185, R185, R184, RZ ;  /* 0x000000b8b9b97224 */ /* 0x000fce00078e02ff */
.L_x_39:
[----:B------:R-:W-:Y:S05]  /*6000*/  BSYNC B1 ;  /* 0x0000000000017941 */ /* 0x000fea0003800000 */
.L_x_38:
[----:B---3--:R-:W-:Y:S01]  /*6010*/  @!P6 IMAD R195, R170, R22, R185 ;  /* 0x00000016aac3e224 */ /* 0x008fe200078e02b9 */
[----:B------:R-:W-:Y:S04]  /*6020*/  BSSY B1, `(.L_x_40) ;  /* 0x0000006000017945 */ /* 0x000fe80003800000 */
[----:B------:R3:W-:Y:S01]  /*6030*/  @!P6 STG.E.U8 desc[UR46][R8.64], R195 ;  /* 0x000000c30800e986 */ /* 0x0007e2000c10112e */
[----:B------:R-:W-:Y:S05]  /*6040*/  @P0 BRA `(.L_x_41) ;  /* 0x00000000000c0947 */ /* 0x000fea0003800000 */
[----:B-1----:R-:W4:Y:S02]  /*6050*/  LDG.E.U8 R23, desc[UR46][R168.64+0x1] ;  /* 0x0000012ea8177981 */ /* 0x002f24000c1e1100 */
[----:B----4-:R-:W-:-:S05]  /*6060*/  PRMT R185, R23, 0x8880, RZ ;  /* 0x0000888017b97816 */ /* 0x010fca00000000ff */
[----:B------:R-:W-:-:S07]  /*6070*/  IMAD R185, R185, R184, RZ ;  /* 0x000000b8b9b97224 */ /* 0x000fce00078e02ff */
.L_x_41:
[----:B------:R-:W-:Y:S05]  /*6080*/  BSYNC B1 ;  /* 0x0000000000017941 */ /* 0x000fea0003800000 */
.L_x_40:
[----:B------:R-:W-:Y:S01]  /*6090*/  ISETP.LT.OR P4, PT, R3, 0x9, !P3 ;  /* 0x000000090300780c */ /* 0x000fe20005f81670 */
[----:B------:R-:W-:Y:S01]  /*60a0*/  @!P0 IMAD R171, R171, R22, R185 ;  /* 0x00000016abab8224 */ /* 0x000fe200078e02b9 */
[----:B------:R-:W-:Y:S01]  /*60b0*/  BSSY B1, `(.L_x_42) ;  /* 0x000000a000017945 */ /* 0x000fe20003800000 */
[C---:B------:R-:W-:Y:S02]  /*60c0*/  ISETP.LT.OR P1, PT, R3.reuse, 0xa, !P3 ;  /* 0x0000000a0300780c */ /* 0x040fe40005f21670 */
[C---:B------:R-:W-:Y:S01]  /*60d0*/  ISETP.LT.OR P5, PT, R3.reuse, 0x9, !P2 ;  /* 0x000000090300780c */ /* 0x040fe200057a1670 */
[----:B------:R4:W-:Y:S01]  /*60e0*/  @!P0 STG.E.U8 desc[UR46][R8.64+0x1], R171 ;  /* 0x000001ab08008986 */ /* 0x0009e2000c10112e */
[C---:B------:R-:W-:Y:S02]  /*60f0*/  ISETP.LT.OR P6, PT, R3.reuse, 0xa, !P2 ;  /* 0x0000000a0300780c */ /* 0x040fe400057c1670 */
[----:B------:R-:W-:-:S04]  /*6100*/  ISETP.LT.OR P0, PT, R3, 0x11, !P3 ;  /* 0x000000110300780c */ /* 0x000fc80005f01670 */
[----:B------:R-:W-:Y:S09]  /*6110*/  @P4 BRA `(.L_x_43) ;  /* 0x00000000000c4947 */ /* 0x000ff20003800000 */
[----:B-1----:R-:W5:Y:S02]  /*6120*/  LDG.E.U8 R23, desc[UR46][R186.64+0x8] ;  /* 0x0000082eba177981 */ /* 0x002f64000c1e1100 */
[----:B-----5:R-:W-:-:S05]  /*6130*/  PRMT R185, R23, 0x8880, RZ ;  /* 0x0000888017b97816 */ /* 0x020fca00000000ff */
[----:B------:R-:W-:-:S07]  /*6140*/  IMAD R185, R185, R184, RZ ;  /* 0x000000b8b9b97224 */ /* 0x000fce00078e02ff */
.L_x_43:
[----:B------:R-:W-:Y:S05]  /*6150*/  BSYNC B1 ;  /* 0x0000000000017941 */ /* 0x000fea0003800000 */
.L_x_42:
[----:B----4-:R-:W-:Y:S01]  /*6160*/  @!P4 IMAD R171, R172, R22, R185 ;  /* 0x00000016acabc224 */ /* 0x010fe200078e02b9 */
[----:B------:R-:W-:Y:S04]  /*6170*/  BSSY B1, `(.L_x_44) ;  /* 0x0000006000017945 */ /* 0x000fe80003800000 */
[----:B------:R4:W-:Y:S01]  /*6180*/  @!P4 STG.E.U8 desc[UR46][R4.64+0x8], R171 ;  /* 0x000008ab0400c986 */ /* 0x0009e2000c10112e */
[----:B------:R-:W-:Y:S05]  /*6190*/  @P1 BRA `(.L_x_45) ;  /* 0x00000000000c1947 */ /* 0x000fea0003800000 */
[----:B-1----:R-:W5:Y:S02]  /*61a0*/  LDG.E.U8 R23, desc[UR46][R186.64+0x9] ;  /* 0x0000092eba177981 */ /* 0x002f64000c1e1100 */
[----:B-----5:R-:W-:-:S05]  /*61b0*/  PRMT R185, R23, 0x8880, RZ ;  /* 0x0000888017b97816 */ /* 0x020fca00000000ff */
[----:B------:R-:W-:-:S07]  /*61c0*/  IMAD R185, R185, R184, RZ ;  /* 0x000000b8b9b97224 */ /* 0x000fce00078e02ff */
.L_x_45:
[----:B------:R-:W-:Y:S05]  /*61d0*/  BSYNC B1 ;  /* 0x0000000000017941 */ /* 0x000fea0003800000 */
.L_x_44:
[----:B------:R-:W-:Y:S01]  /*61e0*/  @!P1 IMAD R173, R173, R22, R185 ;  /* 0x00000016adad9224 */ /* 0x000fe200078e02b9 */
[----:B------:R-:W-:Y:S04]  /*61f0*/  BSSY B1, `(.L_x_46) ;  /* 0x0000006000017945 */ /* 0x000fe80003800000 */
[----:B------:R0:W-:Y:S01]  /*6200*/  @!P1 STG.E.U8 desc[UR46][R4.64+0x9], R173 ;  /* 0x000009ad04009986 */ /* 0x0001e2000c10112e */
[----:B------:R-:W-:Y:S05]  /*6210*/  @P5 BRA `(.L_x_47) ;  /* 0x00000000000c5947 */ /* 0x000fea0003800000 */
[----:B-1----:R-:W5:Y:S02]  /*6220*/  LDG.E.U8 R23, desc[UR46][R168.64+0x8] ;  /* 0x0000082ea8177981 */ /* 0x002f64000c1e1100 */
[----:B-----5:R-:W-:-:S05]  /*6230*/  PRMT R185, R23, 0x8880, RZ ;  /* 0x0000888017b97816 */ /* 0x020fca00000000ff */
[----:B------:R-:W-:-:S07]  /*6240*/  IMAD R185, R185, R184, RZ ;  /* 0x000000b8b9b97224 */ /* 0x000fce00078e02ff */
.L_x_47:
[----:B------:R-:W-:Y:S05]  /*6250*/  BSYNC B1 ;  /* 0x0000000000017941 */ /* 0x000fea0003800000 */
.L_x_46:
[----:B----4-:R-:W-:Y:S01]  /*6260*/  @!P5 IMAD R171, R174, R22, R185 ;  /* 0x00000016aeabd224 */ /* 0x010fe200078e02b9 */
[----:B------:R-:W-:Y:S04]  /*6270*/  BSSY B1, `(.L_x_48) ;  /* 0x0000006000017945 */ /* 0x000fe80003800000 */
[----:B------:R4:W-:Y:S01]  /*6280*/  @!P5 STG.E.U8 desc[UR46][R8.64+0x8], R171 ;  /* 0x000008ab0800d986 */ /* 0x0009e2000c10112e */
[----:B------:R-:W-:Y:S05]  /*6290*/  @P6 BRA `(.L_x_49) ;  /* 0x00000000000c6947 */ /* 0x000fea0003800000 */
[----:B-1----:R-:W5:Y:S02]  /*62a0*/  LDG.E.U8 R23, desc[UR46][R168.64+0x9] ;  /* 0x0000092ea8177981 */ /* 0x002f64000c1e1100 */
[----:B-----5:R-:W-:-:S05]  /*62b0*/  PRMT R185, R23, 0x8880, RZ ;  /* 0x0000888017b97816 */ /* 0x020fca00000000ff */
[----:B------:R-:W-:-:S07]  /*62c0*/  IMAD R185, R185, R184, RZ ;  /* 0x000000b8b9b97224 */ /* 0x000fce00078e02ff */
.L_x_49:
[----:B------:R-:W-:Y:S05]  /*62d0*/  BSYNC B1 ;  /* 0x0000000000017941 */ /* 0x000fea0003800000 */
.L_x_48:
[----:B------:R-:W-:Y:S01]  /*62e0*/  @!P6 IMAD R175, R175, R22, R185 ;  /* 0x00000016afafe224 */ /* 0x000fe200078e02b9 */
[----:B------:R-:W-:Y:S04]  /*62f0*/  BSSY B1, `(.L_x_50) ;  /* 0x0000006000017945 */ /* 0x000fe80003800000 */
[----:B------:R0:W-:Y:S01]  /*6300*/  @!P6 STG.E.U8 desc[UR46][R8.64+0x9], R175 ;  /* 0x000009af0800e986 */ /* 0x0001e2000c10112e */
[----:B------:R-:W-:Y:S05]  /*6310*/  @P0 BRA `(.L_x_51) ;  /* 0x00000000000c0947 */ /* 0x000fea0003800000 */
[----:B-1----:R-:W5:Y:S02]  /*6320*/  LDG.E.U8 R23, desc[UR46][R186.64+0x10] ;  /* 0x0000102eba177981 */ /* 0x002f64000c1e1100 */
[----:B-----5:R-:W-:-:S05]  /*6330*/  PRMT R185, R23, 0x8880, RZ ;  /* 0x0000888017b97816 */ /* 0x020fca00000000ff */
[----:B------:R-:W-:-:S07]  /*6340*/  IMAD R185, R185, R184, RZ ;  /* 0x000000b8b9b97224 */ /* 0x000fce00078e02ff */
.L_x_51:
[----:B------:R-:W-:Y:S05]  /*6350*/  BSYNC B1 ;  /* 0x0000000000017941 */ /* 0x000fea0003800000 */
.L_x_50:
[----:B------:R-:W-:Y:S01]  /*6360*/  ISETP.LT.OR P1, PT, R3, 0x12, !P3 ;  /* 0x000000120300780c */ /* 0x000fe20005f21670 */
[----:B----4-:R-:W-:Y:S01]  /*6370*/  @!P0 IMAD R171, R176, R22, R185 ;  /* 0x00000016b0ab8224 */ /* 0x010fe200078e02b9 */
[----:B------:R-:W-:Y:S01]  /*6380*/  BSSY B1, `(.L_x_52) ;  /* 0x000000a000017945 */ /* 0x000fe20003800000 */
[----:B------:R-:W-:Y:S02]  /*6390*/  IADD3 R193, P4, R193, 0x80, RZ ;  /* 0x00000080c1c17810 */ /* 0x000fe40007f9e0ff */
        /* <DEDUP_REMOVED lines=8> */
.L_x_53:
[----:B------:R-:W-:Y:S05]  /*6420*/  BSYNC B1 ;  /* 0x0000000000017941 */ /* 0x000fea0003800000 */
.L_x_52:
[----:B------:R-:W-:Y:S01]  /*6430*/  @!P1 IMAD R177, R177, R22, R185 ;  /* 0x00000016b1b19224 */ /* 0x000fe200078e02b9 */
[----:B------:R-:W-:Y:S04]  /*6440*/  BSSY B1, `(.L_x_54) ;  /* 0x0000006000017945 */ /* 0x000fe80003800000 */
[----:B------:R0:W-:Y:S01]  /*6450*/  @!P1 STG.E.U8 desc[UR46][R4.64+0x11], R177 ;  /* 0x000011b104009986 */ /* 0x0001e2000c10112e */
[----:B------:R-:W-:Y:S05]  /*6460*/  @P0 BRA `(.L_x_55) ;  /* 0x00000000000c0947 */ /* 0x000fea0003800000 */
[----:B-1----:R-:W5:Y:S02]  /*6470*/  LDG.E.U8 R23, desc[UR46][R168.64+0x10] ;  /* 0x0000102ea8177981 */ /* 0x002f64000c1e1100 */
[----:B-----5:R-:W-:-:S05]  /*6480*/  PRMT R185, R23, 0x8880, RZ ;  /* 0x0000888017b97816 */ /* 0x020fca00000000ff */
[----:B------:R-:W-:-:S07]  /*6490*/  IMAD R185, R185, R184, RZ ;  /* 0x000000b8b9b97224 */ /* 0x000fce00078e02ff */
.L_x_55:
[----:B------:R-:W-:Y:S05]  /*64a0*/  BSYNC B1 ;  /* 0x0000000000017941 */ /* 0x000fea0003800000 */
.L_x_54:
[----:B----4-:R-:W-:Y:S01]  /*64b0*/  @!P0 IMAD R171, R178, R22, R185 ;  /* 0x00000016b2ab8224 */ /* 0x010fe200078e02b9 */
[----:B------:R-:W-:Y:S04]  /*64c0*/  BSSY B1, `(.L_x_56) ;  /* 0x0000006000017945 */ /* 0x000fe80003800000 */
[----:B------:R4:W-:Y:S01]  /*64d0*/  @!P0 STG.E.U8 desc[UR46][R8.64+0x10], R171 ;  /* 0x000010ab08008986 */ /* 0x0009e2000c10112e */
[----:B------:R-:W-:Y:S05]  /*64e0*/  @P5 BRA `(.L_x_57) ;  /* 0x00000000000c5947 */ /* 0x000fea0003800000 */
[----:B-1----:R-:W5:Y:S02]  /*64f0*/  LDG.E.U8 R23, desc[UR46][R168.64+0x11] ;  /* 0x0000112ea8177981 */ /* 0x002f64000c1e1100 */
[----:B-----5:R-:W-:-:S05]  /*6500*/  PRMT R185, R23, 0x8880, RZ ;  /* 0x0000888017b97816 */ /* 0x020fca00000000ff */
[----:B------:R-:W-:-:S07]  /*6510*/  IMAD R185, R185, R184, RZ ;  /* 0x000000b8b9b97224 */ /* 0x000fce00078e02ff */
.L_x_57:
[----:B------:R-:W-:Y:S05]  /*6520*/  BSYNC B1 ;  /* 0x0000000000017941 */ /* 0x000fea0003800000 */
.L_x_56:
[----:B------:R-:W-:Y:S01]  /*6530*/  @!P5 IMAD R179, R179, R22, R185 ;  /* 0x00000016b3b3d224 */ /* 0x000fe200078e02b9 */
[----:B------:R-:W-:Y:S01]  /*6540*/  BSSY B1, `(.L_x_58) ;  /* 0x0000007000017945 */ /* 0x000fe20003800000 */
[----:B------:R-:W-:-:S03]  /*6550*/  IMAD.WIDE.U32 R190, R193, R14, R190 ;  /* 0x0000000ec1be7225 */ /* 0x000fc600078e00be */
[----:B------:R0:W-:Y:S01]  /*6560*/  @!P5 STG.E.U8 desc[UR46][R8.64+0x11], R179 ;  /* 0x000011b30800d986 */ /* 0x0001e2000c10112e */
[----:B------:R-:W-:Y:S05]  /*6570*/  @P6 BRA `(.L_x_59) ;  /* 0x00000000000c6947 */ /* 0x000fea0003800000 */
[----:B-1----:R-:W5:Y:S02]  /*6580*/  LDG.E.U8 R23, desc[UR46][R186.64+0x18] ;  /* 0x0000182eba177981 */ /* 0x002f64000c1e1100 */
[----:B-----5:R-:W-:-:S05]  /*6590*/  PRMT R185, R23, 0x8880, RZ ;  /* 0x0000888017b97816 */ /* 0x020fca00000000ff */
[----:B------:R-:W-:-:S07]  /*65a0*/  IMAD R185, R185, R184, RZ ;  /* 0x000000b8b9b97224 */ /* 0x000fce00078e02ff */
.L_x_59:
[----:B------:R-:W-:Y:S05]  /*65b0*/  BSYNC B1 ;  /* 0x0000000000017941 */ /* 0x000fea0003800000 */
.L_x_58:
[C---:B------:R-:W-:Y:S01]  /*65c0*/  ISETP.LT.OR P5, PT, R3.reuse, 0x1a, !P3 ;  /* 0x0000001a0300780c */ /* 0x040fe20005fa1670 */
[----:B----4-:R-:W-:Y:S01]  /*65d0*/  @!P6 IMAD R171, R180, R22, R185 ;  /* 0x00000016b4abe224 */ /* 0x010fe200078e02b9 */
[----:B------:R-:W-:Y:S01]  /*65e0*/  BSSY B1, `(.L_x_60) ;  /* 0x000000b000017945 */ /* 0x000fe20003800000 */
[----:B0-----:R-:W-:Y:S01]  /*65f0*/  IMAD.X R173, RZ, RZ, UR11, P4 ;  /* 0x0000000bffad7e24 */ /* 0x001fe2000a0e06ff */
[----:B------:R-:W-:Y:S02]  /*6600*/  IADD3 R188, P1, P0, R188, R12, R190 ;  /* 0x0000000cbcbc7210 */ /* 0x000fe4000783e0be */
[----:B------:R0:W-:Y:S01]  /*6610*/  @!P6 STG.E.U8 desc[UR46][R4.64+0x18], R171 ;  /* 0x000018ab0400e986 */ /* 0x0001e2000c10112e */
[----:B------:R-:W-:Y:S01]  /*6620*/  ISETP.LT.OR P6, PT, R3, 0x19, !P2 ;  /* 0x000000190300780c */ /* 0x000fe200057c1670 */
[----:B------:R-:W-:Y:S01]  /*6630*/  IMAD R170, R173, R14, RZ ;  /* 0x0000000eadaa7224 */ /* 0x000fe200078e02ff */
[----:B------:R-:W-:-:S04]  /*6640*/  ISETP.LT.OR P4, PT, R3, 0x1a, !P2 ;  /* 0x0000001a0300780c */ /* 0x000fc80005781670 */
[----:B------:R-:W-:Y:S09]  /*6650*/  @P5 BRA `(.L_x_61) ;  /* 0x00000000000c5947 */ /* 0x000ff20003800000 */
[----:B-1----:R-:W4:Y:S02]  /*6660*/  LDG.E.U8 R23, desc[UR46][R186.64+0x19] ;  /* 0x0000192eba177981 */ /* 0x002f24000c1e1100 */
[----:B----4-:R-:W-:-:S05]  /*6670*/  PRMT R185, R23, 0x8880, RZ ;  /* 0x0000888017b97816 */ /* 0x010fca00000000ff */
[----:B------:R-:W-:-:S07]  /*6680*/  IMAD R185, R185, R184, RZ ;  /* 0x000000b8b9b97224 */ /* 0x000fce00078e02ff */
.L_x_61:
[----:B------:R-:W-:Y:S05]  /*6690*/  BSYNC B1 ;  /* 0x0000000000017941 */ /* 0x000fea0003800000 */
.L_x_60:
[----:B------:R-:W-:Y:S01]  /*66a0*/  @!P5 IMAD R181, R181, R22, R185 ;  /* 0x00000016b5b5d224 */ /* 0x000fe200078e02b9 */
[----:B------:R-:W-:Y:S01]  /*66b0*/  BSSY B1, `(.L_x_62) ;  /* 0x0000007000017945 */ /* 0x000fe20003800000 */
[----:B------:R-:W-:-:S03]  /*66c0*/  IMAD R173, R193, R15, R170 ;  /* 0x0000000fc1ad7224 */ /* 0x000fc600078e02aa */
[----:B------:R4:W-:Y:S01]  /*66d0*/  @!P5 STG.E.U8 desc[UR46][R4.64+0x19], R181 ;  /* 0x000019b50400d986 */ /* 0x0009e2000c10112e */
[----:B------:R-:W-:Y:S05]  /*66e0*/  @P6 BRA `(.L_x_63) ;  /* 0x00000000000c6947 */ /* 0x000fea0003800000 */
[----:B-1----:R-:W5:Y:S02]  /*66f0*/  LDG.E.U8 R23, desc[UR46][R168.64+0x18] ;  /* 0x0000182ea8177981 */ /* 0x002f64000c1e1100 */
[----:B-----5:R-:W-:-:S05]  /*6700*/  PRMT R185, R23, 0x8880, RZ ;  /* 0x0000888017b97816 */ /* 0x020fca00000000ff */
[----:B------:R-:W-:-:S07]  /*6710*/  IMAD R185, R185, R184, RZ ;  /* 0x000000b8b9b97224 */ /* 0x000fce00078e02ff */
.L_x_63:
[----:B------:R-:W-:Y:S05]  /*6720*/  BSYNC B1 ;  /* 0x0000000000017941 */ /* 0x000fea0003800000 */
.L_x_62:
[----:B0-----:R-:W-:Y:S01]  /*6730*/  @!P6 IMAD R171, R182, R22, R185 ;  /* 0x00000016b6abe224 */ /* 0x001fe200078e02b9 */
[----:B------:R-:W-:Y:S01]  /*6740*/  BSSY B1, `(.L_x_64) ;  /* 0x0000008000017945 */ /* 0x000fe20003800000 */
[----:B------:R-:W-:Y:S02]  /*6750*/  IMAD.IADD R190, R173, 0x1, R191 ;  /* 0x00000001adbe7824 */ /* 0x000fe400078e02bf */
[----:B------:R-:W-:Y:S01]  /*6760*/  IMAD.WIDE.U32 R14, R193, R14, R20 ;  /* 0x0000000ec10e7225 */ /* 0x000fe200078e0014 */
[----:B------:R0:W-:Y:S01]  /*6770*/  @!P6 STG.E.U8 desc[UR46][R8.64+0x18], R171 ;  /* 0x000018ab0800e986 */ /* 0x0001e2000c10112e */
[----:B------:R-:W-:Y:S05]  /*6780*/  @P4 BRA `(.L_x_65) ;  /* 0x00000000000c4947 */ /* 0x000fea0003800000 */
[----:B-1----:R-:W5:Y:S02]  /*6790*/  LDG.E.U8 R23, desc[UR46][R168.64+0x19] ;  /* 0x0000192ea8177981 */ /* 0x002f64000c1e1100 */
[----:B-----5:R-:W-:-:S05]  /*67a0*/  PRMT R185, R23, 0x8880, RZ ;  /* 0x0000888017b97816 */ /* 0x020fca00000000ff */
[----:B------:R-:W-:-:S07]  /*67b0*/  IMAD R185, R185, R184, RZ ;  /* 0x000000b8b9b97224 */ /* 0x000fce00078e02ff */
.L_x_65:
[----:B------:R-:W-:Y:S05]  /*67c0*/  BSYNC B1 ;  /* 0x0000000000017941 */ /* 0x000fea0003800000 */
.L_x_64:
[----:B------:R-:W-:Y:S01]  /*67d0*/  @!P4 IMAD R183, R183, R22, R185 ;  /* 0x00000016b7b7c224 */ /* 0x000fe200078e02b9 */
[----:B------:R-:W-:Y:S01]  /*67e0*/  IADD3.X R189, R21, R13, R190, P1, P0 ;  /* 0x0000000d15bd7210 */ /* 0x000fe20000fe04be */
[----:B------:R-:W-:Y:S01]  /*67f0*/  BSSY B1, `(.L_x_66) ;  /* 0x000000d000017945 */ /* 0x000fe20003800000 */
[----:B------:R-:W-:Y:S02]  /*6800*/  ISETP.GE.AND P1, PT, R0, 0x81, PT ;  /* 0x000000810000780c */ /* 0x000fe40003f26270 */
[----:B------:R0:W-:Y:S01]  /*6810*/  @!P4 STG.E.U8 desc[UR46][R8.64+0x19], R183 ;  /* 0x000019b70800c986 */ /* 0x0001e2000c10112e */
[----:B------:R-:W-:Y:S02]  /*6820*/  IADD3 R12, P5, R14, R12, RZ ;  /* 0x0000000c0e0c7210 */ /* 0x000fe40007fbe0ff */
[----:B------:R-:W-:Y:S02]  /*6830*/  ISETP.LT.OR P4, PT, R3, 0x1, !P1 ;  /* 0x000000010300780c */ /* 0x000fe40004f81670 */
[----:B------:R-:W-:-:S02]  /*6840*/  ISETP.GE.AND P0, PT, R0, 0x89, PT ;  /* 0x000000890000780c */ /* 0x000fc40003f06270 */
[----:B------:R-:W-:Y:S02]  /*6850*/  IADD3.X R13, R13, R15, R173, P5, !PT ;  /* 0x0000000f0d0d7210 */ /* 0x000fe40002ffe4ad */
[C---:B------:R-:W-:Y:S02]  /*6860*/  ISETP.LT.OR P5, PT, R3.reuse, 0x2, !P1 ;  /* 0x000000020300780c */ /* 0x040fe40004fa1670 */
[----:B------:R-:W-:-:S05]  /*6870*/  ISETP.LT.OR P6, PT, R3, 0x1, !P0 ;  /* 0x000000010300780c */ /* 0x000fca00047c1670 */
[----:B0-----:R-:W-:Y:S08]  /*6880*/  @P4 BRA `(.L_x_67) ;  /* 0x00000000000c4947 */ /* 0x001ff00003800000 */
[----:B-1----:R-:W5:Y:S02]  /*6890*/  LDG.E.U8 R23, desc[UR46][R12.64] ;  /* 0x0000002e0c177981 */ /* 0x002f64000c1e1100 */
[----:B-----5:R-:W-:-:S05]  /*68a0*/  PRMT R185, R23, 0x8880, RZ ;  /* 0x0000888017b97816 */ /* 0x020fca00000000ff */
[----:B------:R-:W-:-:S07]  /*68b0*/  IMAD R185, R185, R184, RZ ;  /* 0x000000b8b9b97224 */ /* 0x000fce00078e02ff */
.L_x_67:
[----:B------:R-:W-:Y:S05]  /*68c0*/  BSYNC B1 ;  /* 0x0000000000017941 */ /* 0x000fea0003800000 */
.L_x_66:
[----:B------:R-:W-:Y:S01]  /*68d0*/  @!P4 IMAD R15, R152, R22, R185 ;  /* 0x00000016980fc224 */ /* 0x000fe200078e02b9 */
[----:B------:R-:W-:Y:S04]  /*68e0*/  BSSY B1, `(.L_x_68) ;  /* 0x0000006000017945 */ /* 0x000fe80003800000 */
[----:B------:R0:W-:Y:S01]  /*68f0*/  @!P4 STG.E.U8 desc[UR46][R6.64], R15 ;  /* 0x0000000f0600c986 */ /* 0x0001e2000c10112e */
[----:B------:R-:W-:Y:S05]  /*6900*/  @P5 BRA `(.L_x_69) ;  /* 0x00000000000c5947 */ /* 0x000fea0003800000 */
[----:B-1----:R-:W5:Y:S02]  /*6910*/  LDG.E.U8 R23, desc[UR46][R12.64+0x1] ;  /* 0x0000012e0c177981 */ /* 0x002f64000c1e1100 */
[----:B-----5:R-:W-:-:S05]  /*6920*/  PRMT R185, R23, 0x8880, RZ ;  /* 0x0000888017b97816 */ /* 0x020fca00000000ff */
[----:B------:R-:W-:-:S07]  /*6930*/  IMAD R185, R185, R184, RZ ;  /* 0x000000b8b9b97224 */ /* 0x000fce00078e02ff */
.L_x_69:
[----:B------:R-:W-:Y:S05]  /*6940*/  BSYNC B1 ;  /* 0x0000000000017941 */ /* 0x000fea0003800000 */
.L_x_68:
[----:B------:R-:W-:Y:S01]  /*6950*/  @!P5 IMAD R153, R153, R22, R185 ;  /* 0x000000169999d224 */ /* 0x000fe200078e02b9 */
[----:B------:R-:W-:Y:S04]  /*6960*/  BSSY B1, `(.L_x_70) ;  /* 0x0000006000017945 */ /* 0x000fe80003800000 */
[----:B------:R0:W-:Y:S01]  /*6970*/  @!P5 STG.E.U8 desc[UR46][R6.64+0x1], R153 ;  /* 0x000001990600d986 */ /* 0x0001e2000c10112e */
[----:B------:R-:W-:Y:S05]  /*6980*/  @P6 BRA `(.L_x_71) ;  /* 0x00000000000c6947 */ /* 0x000fea0003800000 */
[----:B-1----:R-:W5:Y:S02]  /*6990*/  LDG.E.U8 R23, desc[UR46][R188.64] ;  /* 0x0000002ebc177981 */ /* 0x002f64000c1e1100 */
[----:B-----5:R-:W-:-:S05]  /*69a0*/  PRMT R185, R23, 0x8880, RZ ;  /* 0x0000888017b97816 */ /* 0x020fca00000000ff */
[----:B------:R-:W-:-:S07]  /*69b0*/  IMAD R185, R185, R184, RZ ;  /* 0x000000b8b9b97224 */ /* 0x000fce00078e02ff */
.L_x_71:
[----:B------:R-:W-:Y:S05]  /*69c0*/  BSYNC B1 ;  /* 0x0000000000017941 */ /* 0x000fea0003800000 */
.L_x_70:
[C---:B------:R-:W-:Y:S01]  /*69d0*/  ISETP.LT.OR P4, PT, R3.reuse, 0x2, !P0 ;  /* 0x000000020300780c */ /* 0x040fe20004781670 */
[----:B0-----:R-:W-:Y:S01]  /*69e0*/  @!P6 IMAD R15, R154, R22, R185 ;  /* 0x000000169a0fe224 */ /* 0x001fe200078e02b9 */
[----:B------:R-:W-:Y:S01]  /*69f0*/  BSSY B1, `(.L_x_72) ;  /* 0x0000008000017945 */ /* 0x000fe20003800000 */
[----:B------:R-:W-:-:S03]  /*6a00*/  ISETP.LT.OR P5, PT, R3, 0x9, !P1 ;  /* 0x000000090300780c */ /* 0x000fc60004fa1670 */
[----:B------:R0:W-:Y:S01]  /*6a10*/  @!P6 STG.E.U8 desc[UR46][R10.64], R15 ;  /* 0x0000000f0a00e986 */ /* 0x0001e2000c10112e */
[----:B------:R-:W-:-:S06]  /*6a20*/  ISETP.LT.OR P6, PT, R3, 0xa, !P1 ;  /* 0x0000000a0300780c */ /* 0x000fcc0004fc1670 */
[----:B------:R-:W-:Y:S07]  /*6a30*/  @P4 BRA `(.L_x_73) ;  /* 0x00000000000c4947 */ /* 0x000fee0003800000 */
[----:B-1----:R-:W5:Y:S02]  /*6a40*/  LDG.E.U8 R23, desc[UR46][R188.64+0x1] ;  /* 0x0000012ebc177981 */ /* 0x002f64000c1e1100 */
[----:B-----5:R-:W-:-:S05]  /*6a50*/  PRMT R185, R23, 0x8880, RZ ;  /* 0x0000888017b97816 */ /* 0x020fca00000000ff */
[----:B------:R-:W-:-:S07]  /*6a60*/  IMAD R185, R185, R184, RZ ;  /* 0x000000b8b9b97224 */ /* 0x000fce00078e02ff */
.L_x_73:
[----:B------:R-:W-:Y:S05]  /*6a70*/  BSYNC B1 ;  /* 0x0000000000017941 */ /* 0x000fea0003800000 */
.L_x_72:
[----:B------:R-:W-:Y:S01]  /*6a80*/  @!P4 IMAD R155, R155, R22, R185 ;  /* 0x000000169b9bc224 */ /* 0x000fe200078e02b9 */
[----:B------:R-:W-:Y:S04]  /*6a90*/  BSSY B1, `(.L_x_74) ;  /* 0x0000006000017945 */ /* 0x000fe80003800000 */
[----:B------:R0:W-:Y:S01]  /*6aa0*/  @!P4 STG.E.U8 desc[UR46][R10.64+0x1], R155 ;  /* 0x0000019b0a00c986 */ /* 0x0001e2000c10112e */
[----:B------:R-:W-:Y:S05]  /*6ab0*/  @P5 BRA `(.L_x_75) ;  /* 0x00000000000c5947 */ /* 0x000fea0003800000 */
[----:B-1----:R-:W5:Y:S02]  /*6ac0*/  LDG.E.U8 R23, desc[UR46][R12.64+0x8] ;  /* 0x0000082e0c177981 */ /* 0x002f64000c1e1100 */
[----:B-----5:R-:W-:-:S05]  /*6ad0*/  PRMT R185, R23, 0x8880, RZ ;  /* 0x0000888017b97816 */ /* 0x020fca00000000ff */
[----:B------:R-:W-:-:S07]  /*6ae0*/  IMAD R185, R185, R184, RZ ;  /* 0x000000b8b9b97224 */ /* 0x000fce00078e02ff */
.L_x_75:
[----:B------:R-:W-:Y:S05]  /*6af0*/  BSYNC B1 ;  /* 0x0000000000017941 */ /* 0x000fea0003800000 */
.L_x_74:
[----:B0-----:R-:W-:Y:S01]  /*6b00*/  @!P5 IMAD R15, R156, R22, R185 ;  /* 0x000000169c0fd224 */ /* 0x001fe200078e02b9 */
[----:B------:R-:W-:Y:S04]  /*6b10*/  BSSY B1, `(.L_x_76) ;  /* 0x0000006000017945 */ /* 0x000fe80003800000 */
[----:B------:R0:W-:Y:S01]  /*6b20*/  @!P5 STG.E.U8 desc[UR46][R6.64+0x8], R15 ;  /* 0x0000080f0600d986 */ /* 0x0001e2000c10112e */
[----:B------:R-:W-:Y:S05]  /*6b30*/  @P6 BRA `(.L_x_77) ;  /* 0x00000000000c6947 */ /* 0x000fea0003800000 */
[----:B-1----:R-:W5:Y:S02]  /*6b40*/  LDG.E.U8 R23, desc[UR46][R12.64+0x9] ;  /* 0x0000092e0c177981 */ /* 0x002f64000c1e1100 */
[----:B-----5:R-:W-:-:S05]  /*6b50*/  PRMT R185, R23, 0x8880, RZ ;  /* 0x0000888017b97816 */ /* 0x020fca00000000ff */
[----:B------:R-:W-:-:S07]  /*6b60*/  IMAD R185, R185, R184, RZ ;  /* 0x000000b8b9b97224 */ /* 0x000fce00078e02ff */
.L_x_77:
[----:B------:R-:W-:Y:S05]  /*6b70*/  BSYNC B1 ;  /* 0x0000000000017941 */ /* 0x000fea0003800000 */
.L_x_76:
[----:B------:R-:W-:Y:S01]  /*6b80*/  ISETP.LT.OR P4, PT, R3, 0x9, !P0 ;  /* 0x000000090300780c */ /* 0x000fe20004781670 */
[----:B------:R-:W-:Y:S01]  /*6b90*/  @!P6 IMAD R157, R157, R22, R185 ;  /* 0x000000169d9de224 */ /* 0x000fe200078e02b9 */
        /* <DEDUP_REMOVED lines=8> */
.L_x_79:
[----:B------:R-:W-:Y:S05]  /*6c20*/  BSYNC B1 ;  /* 0x0000000000017941 */ /* 0x000fea0003800000 */
.L_x_78:
[----:B0-----:R-:W-:Y:S01]  /*6c30*/  @!P4 IMAD R15, R158, R22, R185 ;  /* 0x000000169e0fc224 */ /* 0x001fe200078e02b9 */
[----:B------:R-:W-:Y:S04]  /*6c40*/  BSSY B1, `(.L_x_80) ;  /* 0x0000006000017945 */ /* 0x000fe80003800000 */
[----:B------:R0:W-:Y:S01]  /*6c50*/  @!P4 STG.E.U8 desc[UR46][R10.64+0x8], R15 ;  /* 0x0000080f0a00c986 */ /* 0x0001e2000c10112e */
[----:B------:R-:W-:Y:S05]  /*6c60*/  @P5 BRA `(.L_x_81) ;  /* 0x00000000000c5947 */ /* 0x000fea0003800000 */
[----:B-1----:R-:W5:Y:S02]  /*6c70*/  LDG.E.U8 R23, desc[UR46][R188.64+0x9] ;  /* 0x0000092ebc177981 */ /* 0x002f64000c1e1100 */
[----:B-----5:R-:W-:-:S05]  /*6c80*/  PRMT R185, R23, 0x8880, RZ ;  /* 0x0000888017b97816 */ /* 0x020fca00000000ff */
[----:B------:R-:W-:-:S07]  /*6c90*/  IMAD R185, R185, R184, RZ ;  /* 0x000000b8b9b97224 */ /* 0x000fce00078e02ff */
.L_x_81:
[----:B------:R-:W-:Y:S05]  /*6ca0*/  BSYNC B1 ;  /* 0x0000000000017941 */ /* 0x000fea0003800000 */
.L_x_80:
[----:B------:R-:W-:Y:S01]  /*6cb0*/  @!P5 IMAD R159, R159, R22, R185 ;  /* 0x000000169f9fd224 */ /* 0x000fe200078e02b9 */
[----:B------:R-:W-:Y:S04]  /*6cc0*/  BSSY B1, `(.L_x_82) ;  /* 0x0000006000017945 */ /* 0x000fe80003800000 */
[----:B------:R0:W-:Y:S01]  /*6cd0*/  @!P5 STG.E.U8 desc[UR46][R10.64+0x9], R159 ;  /* 0x0000099f0a00d986 */ /* 0x0001e2000c10112e */
[----:B------:R-:W-:Y:S05]  /*6ce0*/  @P6 BRA `(.L_x_83) ;  /* 0x00000000000c6947 */ /* 0x000fea0003800000 */
[----:B-1----:R-:W5:Y:S02]  /*6cf0*/  LDG.E.U8 R23, desc[UR46][R12.64+0x10] ;  /* 0x0000102e0c177981 */ /* 0x002f64000c1e1100 */
[----:B-----5:R-:W-:-:S05]  /*6d00*/  PRMT R185, R23, 0x8880, RZ ;  /* 0x0000888017b97816 */ /* 0x020fca00000000ff */
[----:B------:R-:W-:-:S07]  /*6d10*/  IMAD R185, R185, R184, RZ ;  /* 0x000000b8b9b97224 */ /* 0x000fce00078e02ff */
.L_x_83:
[----:B------:R-:W-:Y:S05]  /*6d20*/  BSYNC B1 ;  /* 0x0000000000017941 */ /* 0x000fea0003800000 */
.L_x_82:
        /* <DEDUP_REMOVED lines=10> */
.L_x_85:
[----:B------:R-:W-:Y:S05]  /*6dd0*/  BSYNC B1 ;  /* 0x0000000000017941 */ /* 0x000fea0003800000 */
.L_x_84:
[----:B------:R-:W-:Y:S01]  /*6de0*/  @!P4 IMAD R161, R161, R22, R185 ;  /* 0x00000016a1a1c224 */ /* 0x000fe200078e02b9 */
[----:B------:R-:W-:Y:S04]  /*6df0*/  BSSY B1, `(.L_x_86) ;  /* 0x0000006000017945 */ /* 0x000fe80003800000 */
[----:B------:R0:W-:Y:S01]  /*6e00*/  @!P4 STG.E.U8 desc[UR46][R6.64+0x11], R161 ;  /* 0x000011a10600c986 */ /* 0x0001e2000c10112e */
[----:B------:R-:W-:Y:S05]  /*6e10*/  @P5 BRA `(.L_x_87) ;  /* 0x00000000000c5947 */ /* 0x000fea0003800000 */
[----:B-1----:R-:W5:Y:S02]  /*6e20*/  LDG.E.U8 R23, desc[UR46][R188.64+0x10] ;  /* 0x0000102ebc177981 */ /* 0x002f64000c1e1100 */
[----:B-----5:R-:W-:-:S05]  /*6e30*/  PRMT R185, R23, 0x8880, RZ ;  /* 0x0000888017b97816 */ /* 0x020fca00000000ff */
[----:B------:R-:W-:-:S07]  /*6e40*/  IMAD R185, R185, R184, RZ ;  /* 0x000000b8b9b97224 */ /* 0x000fce00078e02ff */
.L_x_87:
[----:B------:R-:W-:Y:S05]  /*6e50*/  BSYNC B1 ;  /* 0x0000000000017941 */ /* 0x000fea0003800000 */
.L_x_86:
[----:B0-----:R-:W-:Y:S01]  /*6e60*/  @!P5 IMAD R15, R162, R22, R185 ;  /* 0x00000016a20fd224 */ /* 0x001fe200078e02b9 */
[----:B------:R-:W-:Y:S04]  /*6e70*/  BSSY B1, `(.L_x_88) ;  /* 0x0000006000017945 */ /* 0x000fe80003800000 */
[----:B------:R0:W-:Y:S01]  /*6e80*/  @!P5 STG.E.U8 desc[UR46][R10.64+0x10], R15 ;  /* 0x0000100f0a00d986 */ /* 0x0001e2000c10112e */
[----:B------:R-:W-:Y:S05]  /*6e90*/  @P6 BRA `(.L_x_89) ;  /* 0x00000000000c6947 */ /* 0x000fea0003800000 */
[----:B-1----:R-:W5:Y:S02]  /*6ea0*/  LDG.E.U8 R23, desc[UR46][R188.64+0x11] ;  /* 0x0000112ebc177981 */ /* 0x002f64000c1e1100 */
[----:B-----5:R-:W-:-:S05]  /*6eb0*/  PRMT R185, R23, 0x8880, RZ ;  /* 0x0000888017b97816 */ /* 0x020fca00000000ff */
[----:B------:R-:W-:-:S07]  /*6ec0*/  IMAD R185, R185, R184, RZ ;  /* 0x000000b8b9b97224 */ /* 0x000fce00078e02ff */
.L_x_89:
[----:B------:R-:W-:Y:S05]  /*6ed0*/  BSYNC B1 ;  /* 0x0000000000017941 */ /* 0x000fea0003800000 */
.L_x_88:
        /* <DEDUP_REMOVED lines=10> */
.L_x_91:
[----:B------:R-:W-:Y:S05]  /*6f80*/  BSYNC B1 ;  /* 0x0000000000017941 */ /* 0x000fea0003800000 */
.L_x_90:
[----:B0-----:R-:W-:Y:S01]  /*6f90*/  @!P4 IMAD R15, R164, R22, R185 ;  /* 0x00000016a40fc224 */ /* 0x001fe200078e02b9 */
[----:B------:R-:W-:Y:S04]  /*6fa0*/  BSSY B1, `(.L_x_92) ;  /* 0x0000006000017945 */ /* 0x000fe80003800000 */
[----:B------:R0:W-:Y:S01]  /*6fb0*/  @!P4 STG.E.U8 desc[UR46][R6.64+0x18], R15 ;  /* 0x0000180f0600c986 */ /* 0x0001e2000c10112e */
[----:B------:R-:W-:Y:S05]  /*6fc0*/  @P5 BRA `(.L_x_93) ;  /* 0x00000000000c5947 */ /* 0x000fea0003800000 */
[----:B-1----:R-:W5:Y:S02]  /*6fd0*/  LDG.E.U8 R23, desc[UR46][R12.64+0x19] ;  /* 0x0000192e0c177981 */ /* 0x002f64000c1e1100 */
[----:B-----5:R-:W-:-:S05]  /*6fe0*/  PRMT R185, R23, 0x8880, RZ ;  /* 0x0000888017b97816 */ /* 0x020fca00000000ff */
[----:B------:R-:W-:-:S07]  /*6ff0*/  IMAD R185, R185, R184, RZ ;  /* 0x000000b8b9b97224 */ /* 0x000fce00078e02ff */
.L_x_93:
[----:B------:R-:W-:Y:S05]  /*7000*/  BSYNC B1 ;  /* 0x0000000000017941 */ /* 0x000fea0003800000 */
.L_x_92:
[----:B------:R-:W-:Y:S01]  /*7010*/  @!P5 IMAD R165, R165, R22, R185 ;  /* 0x00000016a5a5d224 */ /* 0x000fe200078e02b9 */
[----:B------:R-:W-:Y:S04]  /*7020*/  BSSY B1, `(.L_x_94) ;  /* 0x0000006000017945 */ /* 0x000fe80003800000 */
[----:B------:R0:W-:Y:S01]  /*7030*/  @!P5 STG.E.U8 desc[UR46][R6.64+0x19], R165 ;  /* 0x000019a50600d986 */ /* 0x0001e2000c10112e */
[----:B------:R-:W-:Y:S05]  /*7040*/  @P6 BRA `(.L_x_95) ;  /* 0x00000000000c6947 */ /* 0x000fea0003800000 */
[----:B-1----:R-:W5:Y:S02]  /*7050*/  LDG.E.U8 R23, desc[UR46][R188.64+0x18] ;  /* 0x0000182ebc177981 */ /* 0x002f64000c1e1100 */
[----:B-----5:R-:W-:-:S05]  /*7060*/  PRMT R185, R23, 0x8880, RZ ;  /* 0x0000888017b97816 */ /* 0x020fca00000000ff */
[----:B------:R-:W-:-:S07]  /*7070*/  IMAD R185, R185, R184, RZ ;  /* 0x000000b8b9b97224 */ /* 0x000fce00078e02ff */
.L_x_95:
[----:B------:R-:W-:Y:S05]  /*7080*/  BSYNC B1 ;  /* 0x0000000000017941 */ /* 0x000fea0003800000 */
.L_x_94:
        /* <DEDUP_REMOVED lines=10> */
.L_x_97:
[----:B------:R-:W-:Y:S05]  /*7130*/  BSYNC B1 ;  /* 0x0000000000017941 */ /* 0x000fea0003800000 */
.L_x_96:
[----:B------:R-:W-:Y:S01]  /*7140*/  @!P4 IMAD R167, R167, R22, R185 ;  /* 0x00000016a7a7c224 */ /* 0x000fe200078e02b9 */
[----:B------:R-:W-:Y:S04]  /*7150*/  BSSY B1, `(.L_x_98) ;  /* 0x0000006000017945 */ /* 0x000fe80003800000 */
[----:B------:R0:W-:Y:S01]  /*7160*/  @!P4 STG.E.U8 desc[UR46][R10.64+0x19], R167 ;  /* 0x000019a70a00c986 */ /* 0x0001e2000c10112e */
[----:B------:R-:W-:Y:S05]  /*7170*/  @P5 BRA `(.L_x_99) ;  /* 0x00000000000c5947 */ /* 0x000fea0003800000 */
[----:B-1----:R-:W5:Y:S02]  /*7180*/  LDG.E.U8 R23, desc[UR46][R186.64+0x20] ;  /* 0x0000202eba177981 */ /* 0x002f64000c1e1100 */
[----:B-----5:R-:W-:-:S05]  /*7190*/  PRMT R185, R23, 0x8880, RZ ;  /* 0x0000888017b97816 */ /* 0x020fca00000000ff */
[----:B------:R-:W-:-:S07]  /*71a0*/  IMAD R185, R185, R184, RZ ;  /* 0x000000b8b9b97224 */ /* 0x000fce00078e02ff */
.L_x_99:
[----:B------:R-:W-:Y:S05]  /*71b0*/  BSYNC B1 ;  /* 0x0000000000017941 */ /* 0x000fea0003800000 */
.L_x_98:
[----:B0-----:R-:W-:Y:S01]  /*71c0*/  @!P5 IMAD R15, R136, R22, R185 ;  /* 0x00000016880fd224 */ /* 0x001fe200078e02b9 */
[----:B------:R-:W-:Y:S04]  /*71d0*/  BSSY B1, `(.L_x_100) ;  /* 0x0000006000017945 */ /* 0x000fe80003800000 */
[----:B------:R0:W-:Y:S01]  /*71e0*/  @!P5 STG.E.U8 desc[UR46][R4.64+0x20], R15 ;  /* 0x0000200f0400d986 */ /* 0x0001e2000c10112e */
[----:B------:R-:W-:Y:S05]  /*71f0*/  @P6 BRA `(.L_x_101) ;  /* 0x00000000000c6947 */ /* 0x000fea0003800000 */
[----:B-1----:R-:W5:Y:S02]  /*7200*/  LDG.E.U8 R23, desc[UR46][R186.64+0x21] ;  /* 0x0000212eba177981 */ /* 0x002f64000c1e1100 */
[----:B-----5:R-:W-:-:S05]  /*7210*/  PRMT R185, R23, 0x8880, RZ ;  /* 0x0000888017b97816 */ /* 0x020fca00000000ff */
[----:B------:R-:W-:-:S07]  /*7220*/  IMAD R185, R185, R184, RZ ;  /* 0x000000b8b9b97224 */ /* 0x000fce00078e02ff */
.L_x_101:
[----:B------:R-:W-:Y:S05]  /*7230*/  BSYNC B1 ;  /* 0x0000000000017941 */ /* 0x000fea0003800000 */
.L_x_100:
        /* <DEDUP_REMOVED lines=10> */
.L_x_103:
[----:B------:R-:W-:Y:S05]  /*72e0*/  BSYNC B1 ;  /* 0x0000000000017941 */ /* 0x000fea0003800000 */
.L_x_102:
[----:B0-----:R-:W-:Y:S01]  /*72f0*/  @!P4 IMAD R15, R138, R22, R185 ;  /* 0x000000168a0fc224 */ /* 0x001fe200078e02b9 */
[----:B------:R-:W-:Y:S04]  /*7300*/  BSSY B1, `(.L_x_104) ;  /* 0x0000006000017945 */ /* 0x000fe80003800000 */
[----:B------:R0:W-:Y:S01]  /*7310*/  @!P4 STG.E.U8 desc[UR46][R8.64+0x20], R15 ;  /* 0x0000200f0800c986 */ /* 0x0001e2000c10112e */
[----:B------:R-:W-:Y:S05]  /*7320*/  @P5 BRA `(.L_x_105) ;  /* 0x00000000000c5947 */ /* 0x000fea0003800000 */
[----:B-1----:R-:W5:Y:S02]  /*7330*/  LDG.E.U8 R23, desc[UR46][R168.64+0x21] ;  /* 0x0000212ea8177981 */ /* 0x002f64000c1e1100 */
[----:B-----5:R-:W-:-:S05]  /*7340*/  PRMT R185, R23, 0x8880, RZ ;  /* 0x0000888017b97816 */ /* 0x020fca00000000ff */
[----:B------:R-:W-:-:S07]  /*7350*/  IMAD R185, R185, R184, RZ ;  /* 0x000000b8b9b97224 */ /* 0x000fce00078e02ff */
.L_x_105:
[----:B------:R-:W-:Y:S05]  /*7360*/  BSYNC B1 ;  /* 0x0000000000017941 */ /* 0x000fea0003800000 */
.L_x_104:
[----:B------:R-:W-:Y:S01]  /*7370*/  @!P5 IMAD R139, R139, R22, R185 ;  /* 0x000000168b8bd224 */ /* 0x000fe200078e02b9 */
[----:B------:R-:W-:Y:S04]  /*7380*/  BSSY B1, `(.L_x_106) ;  /* 0x0000006000017945 */ /* 0x000fe80003800000 */
[----:B------:R0:W-:Y:S01]  /*7390*/  @!P5 STG.E.U8 desc[UR46][R8.64+0x21], R139 ;  /* 0x0000218b0800d986 */ /* 0x0001e2000c10112e */
[----:B------:R-:W-:Y:S05]  /*73a0*/  @P6 BRA `(.L_x_107) ;  /* 0x00000000000c6947 */ /* 0x000fea0003800000 */
[----:B-1----:R-:W5:Y:S02]  /*73b0*/  LDG.E.U8 R23, desc[UR46][R186.64+0x28] ;  /* 0x0000282eba177981 */ /* 0x002f64000c1e1100 */
[----:B-----5:R-:W-:-:S05]  /*73c0*/  PRMT R185, R23, 0x8880, RZ ;  /* 0x0000888017b97816 */ /* 0x020fca00000000ff */
[----:B------:R-:W-:-:S07]  /*73d0*/  IMAD R185, R185, R184, RZ ;  /* 0x000000b8b9b97224 */ /* 0x000fce00078e02ff */
.L_x_107:
[----:B------:R-:W-:Y:S05]  /*73e0*/  BSYNC B1 ;  /* 0x0000000000017941 */ /* 0x000fea0003800000 */
.L_x_106:
        /* <DEDUP_REMOVED lines=10> */
.L_x_109:
[----:B------:R-:W-:Y:S05]  /*7490*/  BSYNC B1 ;  /* 0x0000000000017941 */ /* 0x000fea0003800000 */
.L_x_108:
[----:B------:R-:W-:Y:S01]  /*74a0*/  @!P4 IMAD R141, R141, R22, R185 ;  /* 0x000000168d8dc224 */ /* 0x000fe200078e02b9 */
[----:B------:R-:W-:Y:S04]  /*74b0*/  BSSY B1, `(.L_x_110) ;  /* 0x0000006000017945 */ /* 0x000fe80003800000 */
[----:B------:R0:W-:Y:S01]  /*74c0*/  @!P4 STG.E.U8 desc[UR46][R4.64+0x29], R141 ;  /* 0x0000298d0400c986 */ /* 0x0001e2000c10112e */
[----:B------:R-:W-:Y:S05]  /*74d0*/  @P5 BRA `(.L_x_111) ;  /* 0x00000000000c5947 */ /* 0x000fea0003800000 */
[----:B-1----:R-:W5:Y:S02]  /*74e0*/  LDG.E.U8 R23, desc[UR46][R168.64+0x28] ;  /* 0x0000282ea8177981 */ /* 0x002f64000c1e1100 */
[----:B-----5:R-:W-:-:S05]  /*74f0*/  PRMT R185, R23, 0x8880, RZ ;  /* 0x0000888017b97816 */ /* 0x020fca00000000ff */
[----:B------:R-:W-:-:S07]  /*7500*/  IMAD R185, R185, R184, RZ ;  /* 0x000000b8b9b97224 */ /* 0x000fce00078e02ff */
.L_x_111:
[----:B------:R-:W-:Y:S05]  /*7510*/  BSYNC B1 ;  /* 0x0000000000017941 */ /* 0x000fea0003800000 */
.L_x_110:
[----:B0-----:R-:W-:Y:S01]  /*7520*/  @!P5 IMAD R15, R142, R22, R185 ;  /* 0x000000168e0fd224 */ /* 0x001fe200078e02b9 */
[----:B------:R-:W-:Y:S04]  /*7530*/  BSSY B1, `(.L_x_112) ;  /* 0x0000006000017945 */ /* 0x000fe80003800000 */
[----:B------:R0:W-:Y:S01]  /*7540*/  @!P5 STG.E.U8 desc[UR46][R8.64+0x28], R15 ;  /* 0x0000280f0800d986 */ /* 0x0001e2000c10112e */
[----:B------:R-:W-:Y:S05]  /*7550*/  @P6 BRA `(.L_x_113) ;  /* 0x00000000000c6947 */ /* 0x000fea0003800000 */
[----:B-1----:R-:W5:Y:S02]  /*7560*/  LDG.E.U8 R23, desc[UR46][R168.64+0x29] ;  /* 0x0000292ea8177981 */ /* 0x002f64000c1e1100 */
[----:B-----5:R-:W-:-:S05]  /*7570*/  PRMT R185, R23, 0x8880, RZ ;  /* 0x0000888017b97816 */ /* 0x020fca00000000ff */
[----:B------:R-:W-:-:S07]  /*7580*/  IMAD R185, R185, R184, RZ ;  /* 0x000000b8b9b97224 */ /* 0x000fce00078e02ff */
.L_x_113:
[----:B------:R-:W-:Y:S05]  /*7590*/  BSYNC B1 ;  /* 0x0000000000017941 */ /* 0x000fea0003800000 */
.L_x_112:
        /* <DEDUP_REMOVED lines=10> */
.L_x_115:
[----:B------:R-:W-:Y:S05]  /*7640*/  BSYNC B1 ;  /* 0x0000000000017941 */ /* 0x000fea0003800000 */
.L_x_114:
[----:B0-----:R-:W-:Y:S01]  /*7650*/  @!P4 IMAD R15, R144, R22, R185 ;  /* 0x00000016900fc224 */ /* 0x001fe200078e02b9 */
[----:B------:R-:W-:Y:S04]  /*7660*/  BSSY B1, `(.L_x_116) ;  /* 0x0000006000017945 */ /* 0x000fe80003800000 */
[----:B------:R0:W-:Y:S01]  /*7670*/  @!P4 STG.E.U8 desc[UR46][R4.64+0x30], R15 ;  /* 0x0000300f0400c986 */ /* 0x0001e2000c10112e */
[----:B------:R-:W-:Y:S05]  /*7680*/  @P5 BRA `(.L_x_117) ;  /* 0x00000000000c5947 */ /* 0x000fea0003800000 */
[----:B-1----:R-:W5:Y:S02]  /*7690*/  LDG.E.U8 R23, desc[UR46][R186.64+0x31] ;  /* 0x0000312eba177981 */ /* 0x002f64000c1e1100 */
[----:B-----5:R-:W-:-:S05]  /*76a0*/  PRMT R185, R23, 0x8880, RZ ;  /* 0x0000888017b97816 */ /* 0x020fca00000000ff */
[----:B------:R-:W-:-:S07]  /*76b0*/  IMAD R185, R185, R184, RZ ;  /* 0x000000b8b9b97224 */ /* 0x000fce00078e02ff */
.L_x_117:
[----:B------:R-:W-:Y:S05]  /*76c0*/  BSYNC B1 ;  /* 0x0000000000017941 */ /* 0x000fea0003800000 */
.L_x_116:
[----:B------:R-:W-:Y:S01]  /*76d0*/  @!P5 IMAD R145, R145, R22, R185 ;  /* 0x000000169191d224 */ /* 0x000fe200078e02b9 */
[----:B------:R-:W-:Y:S04]  /*76e0*/  BSSY B1, `(.L_x_118) ;  /* 0x0000006000017945 */ /* 0x000fe80003800000 */
[----:B------:R0:W-:Y:S01]  /*76f0*/  @!P5 STG.E.U8 desc[UR46][R4.64+0x31], R145 ;  /* 0x000031910400d986 */ /* 0x0001e2000c10112e */
[----:B------:R-:W-:Y:S05]  /*7700*/  @P6 BRA `(.L_x_119) ;  /* 0x00000000000c6947 */ /* 0x000fea0003800000 */
[----:B-1----:R-:W5:Y:S02]  /*7710*/  LDG.E.U8 R23, desc[UR46][R168.64+0x30] ;  /* 0x0000302ea8177981 */ /* 0x002f64000c1e1100 */
[----:B-----5:R-:W-:-:S05]  /*7720*/  PRMT R185, R23, 0x8880, RZ ;  /* 0x0000888017b97816 */ /* 0x020fca00000000ff */
[----:B------:R-:W-:-:S07]  /*7730*/  IMAD R185, R185, R184, RZ ;  /* 0x000000b8b9b97224 */ /* 0x000fce00078e02ff */
.L_x_119:
[----:B------:R-:W-:Y:S05]  /*7740*/  BSYNC B1 ;  /* 0x0000000000017941 */ /* 0x000fea0003800000 */
.L_x_118:
        /* <DEDUP_REMOVED lines=10> */
.L_x_121:
[----:B------:R-:W-:Y:S05]  /*77f0*/  BSYNC B1 ;  /* 0x0000000000017941 */ /* 0x000fea0003800000 */
.L_x_120:
[----:B------:R-:W-:Y:S01]  /*7800*/  @!P4 IMAD R147, R147, R22, R185 ;  /* 0x000000169393c224 */ /* 0x000fe200078e02b9 */
[----:B------:R-:W-:Y:S04]  /*7810*/  BSSY B1, `(.L_x_122) ;  /* 0x0000006000017945 */ /* 0x000fe80003800000 */
[----:B------:R0:W-:Y:S01]  /*7820*/  @!P4 STG.E.U8 desc[UR46][R8.64+0x31], R147 ;  /* 0x000031930800c986 */ /* 0x0001e2000c10112e */
[----:B------:R-:W-:Y:S05]  /*7830*/  @P5 BRA `(.L_x_123) ;  /* 0x00000000000c5947 */ /* 0x000fea0003800000 */
[----:B-1----:R-:W5:Y:S02]  /*7840*/  LDG.E.U8 R23, desc[UR46][R186.64+0x38] ;  /* 0x0000382eba177981 */ /* 0x002f64000c1e1100 */
[----:B-----5:R-:W-:-:S05]  /*7850*/  PRMT R185, R23, 0x8880, RZ ;  /* 0x0000888017b97816 */ /* 0x020fca00000000ff */
[----:B------:R-:W-:-:S07]  /*7860*/  IMAD R185, R185, R184, RZ ;  /* 0x000000b8b9b97224 */ /* 0x000fce00078e02ff */
.L_x_123:
[----:B------:R-:W-:Y:S05]  /*7870*/  BSYNC B1 ;  /* 0x0000000000017941 */ /* 0x000fea0003800000 */
.L_x_122:
[----:B0-----:R-:W-:Y:S01]  /*7880*/  @!P5 IMAD R15, R148, R22, R185 ;  /* 0x00000016940fd224 */ /* 0x001fe200078e02b9 */
[----:B------:R-:W-:Y:S04]  /*7890*/  BSSY B1, `(.L_x_124) ;  /* 0x0000006000017945 */ /* 0x000fe80003800000 */
[----:B------:R0:W-:Y:S01]  /*78a0*/  @!P5 STG.E.U8 desc[UR46][R4.64+0x38], R15 ;  /* 0x0000380f0400d986 */ /* 0x0001e2000c10112e */
[----:B------:R-:W-:Y:S05]  /*78b0*/  @P6 BRA `(.L_x_125) ;  /* 0x00000000000c6947 */ /* 0x000fea0003800000 */
[----:B-1----:R-:W5:Y:S02]  /*78c0*/  LDG.E.U8 R23, desc[UR46][R186.64+0x39] ;  /* 0x0000392eba177981 */ /* 0x002f64000c1e1100 */
[----:B-----5:R-:W-:-:S05]  /*78d0*/  PRMT R185, R23, 0x8880, RZ ;  /* 0x0000888017b97816 */ /* 0x020fca00000000ff */
[----:B------:R-:W-:-:S07]  /*78e0*/  IMAD R185, R185, R184, RZ ;  /* 0x000000b8b9b97224 */ /* 0x000fce00078e02ff */
.L_x_125:
[----:B------:R-:W-:Y:S05]  /*78f0*/  BSYNC B1 ;  /* 0x0000000000017941 */ /* 0x000fea0003800000 */
.L_x_124:
        /* <DEDUP_REMOVED lines=10> */
.L_x_127:
[----:B------:R-:W-:Y:S05]  /*79a0*/  BSYNC B1 ;  /* 0x0000000000017941 */ /* 0x000fea0003800000 */
.L_x_126:
[----:B0-----:R-:W-:Y:S01]  /*79b0*/  @!P4 IMAD R15, R150, R22, R185 ;  /* 0x00000016960fc224 */ /* 0x001fe200078e02b9 */
[----:B------:R-:W-:Y:S04]  /*79c0*/  BSSY B1, `(.L_x_128) ;  /* 0x0000006000017945 */ /* 0x000fe80003800000 */
[----:B------:R0:W-:Y:S01]  /*79d0*/  @!P4 STG.E.U8 desc[UR46][R8.64+0x38], R15 ;  /* 0x0000380f0800c986 */ /* 0x0001e2000c10112e */
[----:B------:R-:W-:Y:S05]  /*79e0*/  @P5 BRA `(.L_x_129) ;  /* 0x00000000000c5947 */ /* 0x000fea0003800000 */
[----:B-1----:R-:W5:Y:S02]  /*79f0*/  LDG.E.U8 R23, desc[UR46][R168.64+0x39] ;  /* 0x0000392ea8177981 */ /* 0x002f64000c1e1100 */
[----:B-----5:R-:W-:-:S05]  /*7a00*/  PRMT R185, R23, 0x8880, RZ ;  /* 0x0000888017b97816 */ /* 0x020fca00000000ff */
[----:B------:R-:W-:-:S07]  /*7a10*/  IMAD R185, R185, R184, RZ ;  /* 0x000000b8b9b97224 */ /* 0x000fce00078e02ff */
.L_x_129:
[----:B------:R-:W-:Y:S05]  /*7a20*/  BSYNC B1 ;  /* 0x0000000000017941 */ /* 0x000fea0003800000 */
.L_x_128:
[----:B------:R-:W-:Y:S01]  /*7a30*/  @!P5 IMAD R151, R151, R22, R185 ;  /* 0x000000169797d224 */ /* 0x000fe200078e02b9 */
[----:B------:R-:W-:Y:S04]  /*7a40*/  BSSY B1, `(.L_x_130) ;  /* 0x0000006000017945 */ /* 0x000fe80003800000 */
[----:B------:R0:W-:Y:S01]  /*7a50*/  @!P5 STG.E.U8 desc[UR46][R8.64+0x39], R151 ;  /* 0x000039970800d986 */ /* 0x0001e2000c10112e */
[----:B------:R-:W-:Y:S05]  /*7a60*/  @P6 BRA `(.L_x_131) ;  /* 0x00000000000c6947 */ /* 0x000fea0003800000 */
[----:B-1----:R-:W5:Y:S02]  /*7a70*/  LDG.E.U8 R23, desc[UR46][R12.64+0x20] ;  /* 0x0000202e0c177981 */ /* 0x002f64000c1e1100 */
[----:B-----5:R-:W-:-:S05]  /*7a80*/  PRMT R185, R23, 0x8880, RZ ;  /* 0x0000888017b97816 */ /* 0x020fca00000000ff */
[----:B------:R-:W-:-:S07]  /*7a90*/  IMAD R185, R185, R184, RZ ;  /* 0x000000b8b9b97224 */ /* 0x000fce00078e02ff */
.L_x_131:
[----:B------:R-:W-:Y:S05]  /*7aa0*/  BSYNC B1 ;  /* 0x0000000000017941 */ /* 0x000fea0003800000 */
.L_x_130:
        /* <DEDUP_REMOVED lines=10> */
.L_x_133:
[----:B------:R-:W-:Y:S05]  /*7b50*/  BSYNC B1 ;  /* 0x0000000000017941 */ /* 0x000fea0003800000 */
.L_x_132:
[----:B------:R-:W-:Y:S01]  /*7b60*/  @!P4 IMAD R121, R121, R22, R185 ;  /* 0x000000167979c224 */ /* 0x000fe200078e02b9 */
[----:B------:R-:W-:Y:S04]  /*7b70*/  BSSY B1, `(.L_x_134) ;  /* 0x0000006000017945 */ /* 0x000fe80003800000 */
[----:B------:R0:W-:Y:S01]  /*7b80*/  @!P4 STG.E.U8 desc[UR46][R6.64+0x21], R121 ;  /* 0x000021790600c986 */ /* 0x0001e2000c10112e */
[----:B------:R-:W-:Y:S05]  /*7b90*/  @P5 BRA `(.L_x_135) ;  /* 0x00000000000c5947 */ /* 0x000fea0003800000 */
[----:B-1----:R-:W5:Y:S02]  /*7ba0*/  LDG.E.U8 R23, desc[UR46][R188.64+0x20] ;  /* 0x0000202ebc177981 */ /* 0x002f64000c1e1100 */
[----:B-----5:R-:W-:-:S05]  /*7bb0*/  PRMT R185, R23, 0x8880, RZ ;  /* 0x0000888017b97816 */ /* 0x020fca00000000ff */
[----:B------:R-:W-:-:S07]  /*7bc0*/  IMAD R185, R185, R184, RZ ;  /* 0x000000b8b9b97224 */ /* 0x000fce00078e02ff */
.L_x_135:
[----:B------:R-:W-:Y:S05]  /*7bd0*/  BSYNC B1 ;  /* 0x0000000000017941 */ /* 0x000fea0003800000 */
.L_x_134:
[----:B0-----:R-:W-:Y:S01]  /*7be0*/  @!P5 IMAD R15, R122, R22, R185 ;  /* 0x000000167a0fd224 */ /* 0x001fe200078e02b9 */
[----:B------:R-:W-:Y:S04]  /*7bf0*/  BSSY B1, `(.L_x_136) ;  /* 0x0000006000017945 */ /* 0x000fe80003800000 */
[----:B------:R0:W-:Y:S01]  /*7c00*/  @!P5 STG.E.U8 desc[UR46][R10.64+0x20], R15 ;  /* 0x0000200f0a00d986 */ /* 0x0001e2000c10112e */
[----:B------:R-:W-:Y:S05]  /*7c10*/  @P6 BRA `(.L_x_137) ;  /* 0x00000000000c6947 */ /* 0x000fea0003800000 */
[----:B-1----:R-:W5:Y:S02]  /*7c20*/  LDG.E.U8 R23, desc[UR46][R188.64+0x21] ;  /* 0x0000212ebc177981 */ /* 0x002f64000c1e1100 */
[----:B-----5:R-:W-:-:S05]  /*7c30*/  PRMT R185, R23, 0x8880, RZ ;  /* 0x0000888017b97816 */ /* 0x020fca00000000ff */
[----:B------:R-:W-:-:S07]  /*7c40*/  IMAD R185, R185, R184, RZ ;  /* 0x000000b8b9b97224 */ /* 0x000fce00078e02ff */
.L_x_137:
[----:B------:R-:W-:Y:S05]  /*7c50*/  BSYNC B1 ;  /* 0x0000000000017941 */ /* 0x000fea0003800000 */
.L_x_136:
        /* <DEDUP_REMOVED lines=10> */
.L_x_139:
[----:B------:R-:W-:Y:S05]  /*7d00*/  BSYNC B1 ;  /* 0x0000000000017941 */ /* 0x000fea0003800000 */
.L_x_138:
[----:B0-----:R-:W-:Y:S01]  /*7d10*/  @!P4 IMAD R15, R124, R22, R185 ;  /* 0x000000167c0fc224 */ /* 0x001fe200078e02b9 */
[----:B------:R-:W-:Y:S04]  /*7d20*/  BSSY B1, `(.L_x_140) ;  /* 0x0000006000017945 */ /* 0x000fe80003800000 */
[----:B------:R0:W-:Y:S01]  /*7d30*/  @!P4 STG.E.U8 desc[UR46][R6.64+0x28], R15 ;  /* 0x0000280f0600c986 */ /* 0x0001e2000c10112e */
[----:B------:R-:W-:Y:S05]  /*7d40*/  @P5 BRA `(.L_x_141) ;  /* 0x00000000000c5947 */ /* 0x000fea0003800000 */
[----:B-1----:R-:W5:Y:S02]  /*7d50*/  LDG.E.U8 R23, desc[UR46][R12.64+0x29] ;  /* 0x0000292e0c177981 */ /* 0x002f64000c1e1100 */
[----:B-----5:R-:W-:-:S05]  /*7d60*/  PRMT R185, R23, 0x8880, RZ ;  /* 0x0000888017b97816 */ /* 0x020fca00000000ff */
[----:B------:R-:W-:-:S07]  /*7d70*/  IMAD R185, R185, R184, RZ ;  /* 0x000000b8b9b97224 */ /* 0x000fce00078e02ff */
.L_x_141:
[----:B------:R-:W-:Y:S05]  /*7d80*/  BSYNC B1 ;  /* 0x0000000000017941 */ /* 0x000fea0003800000 */
.L_x_140:
[----:B------:R-:W-:Y:S01]  /*7d90*/  @!P5 IMAD R125, R125, R22, R185 ;  /* 0x000000167d7dd224 */ /* 0x000fe200078e02b9 */
[----:B------:R-:W-:Y:S04]  /*7da0*/  BSSY B1, `(.L_x_142) ;  /* 0x0000006000017945 */ /* 0x000fe80003800000 */
[----:B------:R0:W-:Y:S01]  /*7db0*/  @!P5 STG.E.U8 desc[UR46][R6.64+0x29], R125 ;  /* 0x0000297d0600d986 */ /* 0x0001e2000c10112e */
[----:B------:R-:W-:Y:S05]  /*7dc0*/  @P6 BRA `(.L_x_143) ;  /* 0x00000000000c6947 */ /* 0x000fea0003800000 */
[----:B-1----:R-:W5:Y:S02]  /*7dd0*/  LDG.E.U8 R23, desc[UR46][R188.64+0x28] ;  /* 0x0000282ebc177981 */ /* 0x002f64000c1e1100 */
[----:B-----5:R-:W-:-:S05]  /*7de0*/  PRMT R185, R23, 0x8880, RZ ;  /* 0x0000888017b97816 */ /* 0x020fca00000000ff */
[----:B------:R-:W-:-:S07]  /*7df0*/  IMAD R185, R185, R184, RZ ;  /* 0x000000b8b9b97224 */ /* 0x000fce00078e02ff */
.L_x_143:
[----:B------:R-:W-:Y:S05]  /*7e00*/  BSYNC B1 ;  /* 0x0000000000017941 */ /* 0x000fea0003800000 */
.L_x_142:
        /* <DEDUP_REMOVED lines=10> */
.L_x_145:
[----:B------:R-:W-:Y:S05]  /*7eb0*/  BSYNC B1 ;  /* 0x0000000000017941 */ /* 0x000fea0003800000 */
.L_x_144:
[----:B------:R-:W-:Y:S01]  /*7ec0*/  @!P4 IMAD R127, R127, R22, R185 ;  /* 0x000000167f7fc224 */ /* 0x000fe200078e02b9 */
[----:B------:R-:W-:Y:S04]  /*7ed0*/  BSSY B1, `(.L_x_146) ;  /* 0x0000006000017945 */ /* 0x000fe80003800000 */
[----:B------:R0:W-:Y:S01]  /*7ee0*/  @!P4 STG.E.U8 desc[UR46][R10.64+0x29], R127 ;  /* 0x0000297f0a00c986 */ /* 0x0001e2000c10112e */
[----:B------:R-:W-:Y:S05]  /*7ef0*/  @P5 BRA `(.L_x_147) ;  /* 0x00000000000c5947 */ /* 0x000fea0003800000 */
[----:B-1----:R-:W5:Y:S02]  /*7f00*/  LDG.E.U8 R23, desc[UR46][R12.64+0x30] ;  /* 0x0000302e0c177981 */ /* 0x002f64000c1e1100 */
[----:B-----5:R-:W-:-:S05]  /*7f10*/  PRMT R185, R23, 0x8880, RZ ;  /* 0x0000888017b97816 */ /* 0x020fca00000000ff */
[----:B------:R-:W-:-:S07]  /*7f20*/  IMAD R185, R185, R184, RZ ;  /* 0x000000b8b9b97224 */ /* 0x000fce00078e02ff */
.L_x_147:
[----:B------:R-:W-:Y:S05]  /*7f30*/  BSYNC B1 ;  /* 0x0000000000017941 */ /* 0x000fea0003800000 */
.L_x_146:
[----:B0-----:R-:W-:Y:S01]  /*7f40*/  @!P5 IMAD R15, R128, R22, R185 ;  /* 0x00000016800fd224 */ /* 0x001fe200078e02b9 */
[----:B------:R-:W-:Y:S04]  /*7f50*/  BSSY B1, `(.L_x_148) ;  /* 0x0000006000017945 */ /* 0x000fe80003800000 */
[----:B------:R0:W-:Y:S01]  /*7f60*/  @!P5 STG.E.U8 desc[UR46][R6.64+0x30], R15 ;  /* 0x0000300f0600d986 */ /* 0x0001e2000c10112e */
[----:B------:R-:W-:Y:S05]  /*7f70*/  @P6 BRA `(.L_x_149) ;  /* 0x00000000000c6947 */ /* 0x000fea0003800000 */
[----:B-1----:R-:W5:Y:S02]  /*7f80*/  LDG.E.U8 R23, desc[UR46][R12.64+0x31] ;  /* 0x0000312e0c177981 */ /* 0x002f64000c1e1100 */
[----:B-----5:R-:W-:-:S05]  /*7f90*/  PRMT R185, R23, 0x8880, RZ ;  /* 0x0000888017b97816 */ /* 0x020fca00000000ff */
[----:B------:R-:W-:-:S07]  /*7fa0*/  IMAD R185, R185, R184, RZ ;  /* 0x000000b8b9b97224 */ /* 0x000fce00078e02ff */
.L_x_149:
[----:B------:R-:W-:Y:S05]  /*7fb0*/  BSYNC B1 ;  /* 0x0000000000017941 */ /* 0x000fea0003800000 */
.L_x_148:
        /* <DEDUP_REMOVED lines=10> */
.L_x_151:
[----:B------:R-:W-:Y:S05]  /*8060*/  BSYNC B1 ;  /* 0x0000000000017941 */ /* 0x000fea0003800000 */
.L_x_150:
[----:B0-----:R-:W-:Y:S01]  /*8070*/  @!P4 IMAD R15, R130, R22, R185 ;  /* 0x00000016820fc224 */ /* 0x001fe200078e02b9 */
[----:B------:R-:W-:Y:S04]  /*8080*/  BSSY B1, `(.L_x_152) ;  /* 0x0000006000017945 */ /* 0x000fe80003800000 */
[----:B------:R0:W-:Y:S01]  /*8090*/  @!P4 STG.E.U8 desc[UR46][R10.64+0x30], R15 ;  /* 0x0000300f0a00c986 */ /* 0x0001e2000c10112e */
[----:B------:R-:W-:Y:S05]  /*80a0*/  @P5 BRA `(.L_x_153) ;  /* 0x00000000000c5947 */ /* 0x000fea0003800000 */
[----:B-1----:R-:W5:Y:S02]  /*80b0*/  LDG.E.U8 R23, desc[UR46][R188.64+0x31] ;  /* 0x0000312ebc177981 */ /* 0x002f64000c1e1100 */
[----:B-----5:R-:W-:-:S05]  /*80c0*/  PRMT R185, R23, 0x8880, RZ ;  /* 0x0000888017b97816 */ /* 0x020fca00000000ff */
[----:B------:R-:W-:-:S07]  /*80d0*/  IMAD R185, R185, R184, RZ ;  /* 0x000000b8b9b97224 */ /* 0x000fce00078e02ff */
.L_x_153:
[----:B------:R-:W-:Y:S05]  /*80e0*/  BSYNC B1 ;  /* 0x0000000000017941 */ /* 0x000fea0003800000 */
.L_x_152:
[----:B------:R-:W-:Y:S01]  /*80f0*/  @!P5 IMAD R131, R131, R22, R185 ;  /* 0x000000168383d224 */ /* 0x000fe200078e02b9 */
[----:B------:R-:W-:Y:S04]  /*8100*/  BSSY B1, `(.L_x_154) ;  /* 0x0000006000017945 */ /* 0x000fe80003800000 */
[----:B------:R0:W-:Y:S01]  /*8110*/  @!P5 STG.E.U8 desc[UR46][R10.64+0x31], R131 ;  /* 0x000031830a00d986 */ /* 0x0001e2000c10112e */
[----:B------:R-:W-:Y:S05]  /*8120*/  @P6 BRA `(.L_x_155) ;  /* 0x00000000000c6947 */ /* 0x000fea0003800000 */
[----:B-1----:R-:W5:Y:S02]  /*8130*/  LDG.E.U8 R23, desc[UR46][R12.64+0x38] ;  /* 0x0000382e0c177981 */ /* 0x002f64000c1e1100 */
[----:B-----5:R-:W-:-:S05]  /*8140*/  PRMT R185, R23, 0x8880, RZ ;  /* 0x0000888017b97816 */ /* 0x020fca00000000ff */
[----:B------:R-:W-:-:S07]  /*8150*/  IMAD R185, R185, R184, RZ ;  /* 0x000000b8b9b97224 */ /* 0x000fce00078e02ff */
.L_x_155:
[----:B------:R-:W-:Y:S05]  /*8160*/  BSYNC B1 ;  /* 0x0000000000017941 */ /* 0x000fea0003800000 */
.L_x_154:
        /* <DEDUP_REMOVED lines=10> */
.L_x_157:
[----:B------:R-:W-:Y:S05]  /*8210*/  BSYNC B1 ;  /* 0x0000000000017941 */ /* 0x000fea0003800000 */
.L_x_156:
[----:B------:R-:W-:Y:S01]  /*8220*/  @!P4 IMAD R133, R133, R22, R185 ;  /* 0x000000168585c224 */ /* 0x000fe200078e02b9 */
[----:B------:R-:W-:Y:S04]  /*8230*/  BSSY B1, `(.L_x_158) ;  /* 0x0000006000017945 */ /* 0x000fe80003800000 */
[----:B------:R0:W-:Y:S01]  /*8240*/  @!P4 STG.E.U8 desc[UR46][R6.64+0x39], R133 ;  /* 0x000039850600c986 */ /* 0x0001e2000c10112e */
[----:B------:R-:W-:Y:S05]  /*8250*/  @P5 BRA `(.L_x_159) ;  /* 0x00000000000c5947 */ /* 0x000fea0003800000 */
[----:B-1----:R-:W5:Y:S02]  /*8260*/  LDG.E.U8 R23, desc[UR46][R188.64+0x38] ;  /* 0x0000382ebc177981 */ /* 0x002f64000c1e1100 */
[----:B-----5:R-:W-:-:S05]  /*8270*/  PRMT R185, R23, 0x8880, RZ ;  /* 0x0000888017b97816 */ /* 0x020fca00000000ff */
[----:B------:R-:W-:-:S07]  /*8280*/  IMAD R185, R185, R184, RZ ;  /* 0x000000b8b9b97224 */ /* 0x000fce00078e02ff */
.L_x_159:
[----:B------:R-:W-:Y:S05]  /*8290*/  BSYNC B1 ;  /* 0x0000000000017941 */ /* 0x000fea0003800000 */
.L_x_158:
[----:B0-----:R-:W-:Y:S01]  /*82a0*/  @!P5 IMAD R15, R134, R22, R185 ;  /* 0x00000016860fd224 */ /* 0x001fe200078e02b9 */
[----:B------:R-:W-:Y:S04]  /*82b0*/  BSSY B1, `(.L_x_160) ;  /* 0x0000006000017945 */ /* 0x000fe80003800000 */
[----:B------:R0:W-:Y:S01]  /*82c0*/  @!P5 STG.E.U8 desc[UR46][R10.64+0x38], R15 ;  /* 0x0000380f0a00d986 */ /* 0x0001e2000c10112e */
[----:B------:R-:W-:Y:S05]  /*82d0*/  @P6 BRA `(.L_x_161) ;  /* 0x00000000000c6947 */ /* 0x000fea0003800000 */
[----:B-1----:R-:W5:Y:S02]  /*82e0*/  LDG.E.U8 R23, desc[UR46][R188.64+0x39] ;  /* 0x0000392ebc177981 */ /* 0x002f64000c1e1100 */
[----:B-----5:R-:W-:-:S05]  /*82f0*/  PRMT R185, R23, 0x8880, RZ ;  /* 0x0000888017b97816 */ /* 0x020fca00000000ff */
[----:B------:R-:W-:-:S07]  /*8300*/  IMAD R185, R185, R184, RZ ;  /* 0x000000b8b9b97224 */ /* 0x000fce00078e02ff */
.L_x_161:
[----:B------:R-:W-:Y:S05]  /*8310*/  BSYNC B1 ;  /* 0x0000000000017941 */ /* 0x000fea0003800000 */
.L_x_160:
        /* <DEDUP_REMOVED lines=10> */
.L_x_163:
[----:B------:R-:W-:Y:S05]  /*83c0*/  BSYNC B1 ;  /* 0x0000000000017941 */ /* 0x000fea0003800000 */
.L_x_162:
[----:B0-----:R-:W-:Y:S01]  /*83d0*/  @!P4 IMAD R15, R104, R22, R185 ;  /* 0x00000016680fc224 */ /* 0x001fe200078e02b9 */
[----:B------:R-:W-:Y:S04]  /*83e0*/  BSSY B1, `(.L_x_164) ;  /* 0x0000006000017945 */ /* 0x000fe80003800000 */
[----:B------:R0:W-:Y:S01]  /*83f0*/  @!P4 STG.E.U8 desc[UR46][R4.64+0x40], R15 ;  /* 0x0000400f0400c986 */ /* 0x0001e2000c10112e */
[----:B------:R-:W-:Y:S05]  /*8400*/  @P5 BRA `(.L_x_165) ;  /* 0x00000000000c5947 */ /* 0x000fea0003800000 */
[----:B-1----:R-:W5:Y:S02]  /*8410*/  LDG.E.U8 R23, desc[UR46][R186.64+0x41] ;  /* 0x0000412eba177981 */ /* 0x002f64000c1e1100 */
[----:B-----5:R-:W-:-:S05]  /*8420*/  PRMT R185, R23, 0x8880, RZ ;  /* 0x0000888017b97816 */ /* 0x020fca00000000ff */
[----:B------:R-:W-:-:S07]  /*8430*/  IMAD R185, R185, R184, RZ ;  /* 0x000000b8b9b97224 */ /* 0x000fce00078e02ff */
.L_x_165:
[----:B------:R-:W-:Y:S05]  /*8440*/  BSYNC B1 ;  /* 0x0000000000017941 */ /* 0x000fea0003800000 */
.L_x_164:
[----:B------:R-:W-:Y:S01]  /*8450*/  @!P5 IMAD R105, R105, R22, R185 ;  /* 0x000000166969d224 */ /* 0x000fe200078e02b9 */
[----:B------:R-:W-:Y:S04]  /*8460*/  BSSY B1, `(.L_x_166) ;  /* 0x0000006000017945 */ /* 0x000fe80003800000 */
[----:B------:R0:W-:Y:S01]  /*8470*/  @!P5 STG.E.U8 desc[UR46][R4.64+0x41], R105 ;  /* 0x000041690400d986 */ /* 0x0001e2000c10112e */
[----:B------:R-:W-:Y:S05]  /*8480*/  @P6 BRA `(.L_x_167) ;  /* 0x00000000000c6947 */ /* 0x000fea0003800000 */
[----:B-1----:R-:W5:Y:S02]  /*8490*/  LDG.E.U8 R23, desc[UR46][R168.64+0x40] ;  /* 0x0000402ea8177981 */ /* 0x002f64000c1e1100 */
[----:B-----5:R-:W-:-:S05]  /*84a0*/  PRMT R185, R23, 0x8880, RZ ;  /* 0x0000888017b97816 */ /* 0x020fca00000000ff */
[----:B------:R-:W-:-:S07]  /*84b0*/  IMAD R185, R185, R184, RZ ;  /* 0x000000b8b9b97224 */ /* 0x000fce00078e02ff */
.L_x_167:
[----:B------:R-:W-:Y:S05]  /*84c0*/  BSYNC B1 ;  /* 0x0000000000017941 */ /* 0x000fea0003800000 */
.L_x_166:
        /* <DEDUP_REMOVED lines=10> */
.L_x_169:
[----:B------:R-:W-:Y:S05]  /*8570*/  BSYNC B1 ;  /* 0x0000000000017941 */ /* 0x000fea0003800000 */
.L_x_168:
[----:B------:R-:W-:Y:S01]  /*8580*/  @!P4 IMAD R107, R107, R22, R185 ;  /* 0x000000166b6bc224 */ /* 0x000fe200078e02b9 */
[----:B------:R-:W-:Y:S04]  /*8590*/  BSSY B1, `(.L_x_170) ;  /* 0x0000006000017945 */ /* 0x000fe80003800000 */
[----:B------:R0:W-:Y:S01]  /*85a0*/  @!P4 STG.E.U8 desc[UR46][R8.64+0x41], R107 ;  /* 0x0000416b0800c986 */ /* 0x0001e2000c10112e */
[----:B------:R-:W-:Y:S05]  /*85b0*/  @P5 BRA `(.L_x_171) ;  /* 0x00000000000c5947 */ /* 0x000fea0003800000 */
[----:B-1----:R-:W5:Y:S02]  /*85c0*/  LDG.E.U8 R23, desc[UR46][R186.64+0x48] ;  /* 0x0000482eba177981 */ /* 0x002f64000c1e1100 */
[----:B-----5:R-:W-:-:S05]  /*85d0*/  PRMT R185, R23, 0x8880, RZ ;  /* 0x0000888017b97816 */ /* 0x020fca00000000ff */
[----:B------:R-:W-:-:S07]  /*85e0*/  IMAD R185, R185, R184, RZ ;  /* 0x000000b8b9b97224 */ /* 0x000fce00078e02ff */
.L_x_171:
[----:B------:R-:W-:Y:S05]  /*85f0*/  BSYNC B1 ;  /* 0x0000000000017941 */ /* 0x000fea0003800000 */
.L_x_170:
[----:B0-----:R-:W-:Y:S01]  /*8600*/  @!P5 IMAD R15, R108, R22, R185 ;  /* 0x000000166c0fd224 */ /* 0x001fe200078e02b9 */
[----:B------:R-:W-:Y:S04]  /*8610*/  BSSY B1, `(.L_x_172) ;  /* 0x0000006000017945 */ /* 0x000fe80003800000 */
[----:B------:R0:W-:Y:S01]  /*8620*/  @!P5 STG.E.U8 desc[UR46][R4.64+0x48], R15 ;  /* 0x0000480f0400d986 */ /* 0x0001e2000c10112e */
[----:B------:R-:W-:Y:S05]  /*8630*/  @P6 BRA `(.L_x_173) ;  /* 0x00000000000c6947 */ /* 0x000fea0003800000 */
[----:B-1----:R-:W5:Y:S02]  /*8640*/  LDG.E.U8 R23, desc[UR46][R186.64+0x49] ;  /* 0x0000492eba177981 */ /* 0x002f64000c1e1100 */
[----:B-----5:R-:W-:-:S05]  /*8650*/  PRMT R185, R23, 0x8880, RZ ;  /* 0x0000888017b97816 */ /* 0x020fca00000000ff */
[----:B------:R-:W-:-:S07]  /*8660*/  IMAD R185, R185, R184, RZ ;  /* 0x000000b8b9b97224 */ /* 0x000fce00078e02ff */
.L_x_173:
[----:B------:R-:W-:Y:S05]  /*8670*/  BSYNC B1 ;  /* 0x0000000000017941 */ /* 0x000fea0003800000 */
.L_x_172:
        /* <DEDUP_REMOVED lines=10> */
.L_x_175:
[----:B------:R-:W-:Y:S05]  /*8720*/  BSYNC B1 ;  /* 0x0000000000017941 */ /* 0x000fea0003800000 */
.L_x_174:
[----:B0-----:R-:W-:Y:S01]  /*8730*/  @!P4 IMAD R15, R110, R22, R185 ;  /* 0x000000166e0fc224 */ /* 0x001fe200078e02b9 */
[----:B------:R-:W-:Y:S04]  /*8740*/  BSSY B1, `(.L_x_176) ;  /* 0x0000006000017945 */ /* 0x000fe80003800000 */
[----:B------:R0:W-:Y:S01]  /*8750*/  @!P4 STG.E.U8 desc[UR46][R8.64+0x48], R15 ;  /* 0x0000480f0800c986 */ /* 0x0001e2000c10112e */
[----:B------:R-:W-:Y:S05]  /*8760*/  @P5 BRA `(.L_x_177) ;  /* 0x00000000000c5947 */ /* 0x000fea0003800000 */
[----:B-1----:R-:W5:Y:S02]  /*8770*/  LDG.E.U8 R23, desc[UR46][R168.64+0x49] ;  /* 0x0000492ea8177981 */ /* 0x002f64000c1e1100 */
[----:B-----5:R-:W-:-:S05]  /*8780*/  PRMT R185, R23, 0x8880, RZ ;  /* 0x0000888017b97816 */ /* 0x020fca00000000ff */
[----:B------:R-:W-:-:S07]  /*8790*/  IMAD R185, R185, R184, RZ ;  /* 0x000000b8b9b97224 */ /* 0x000fce00078e02ff */
.L_x_177:
[----:B------:R-:W-:Y:S05]  /*87a0*/  BSYNC B1 ;  /* 0x0000000000017941 */ /* 0x000fea0003800000 */
.L_x_176:
[----:B------:R-:W-:Y:S01]  /*87b0*/  @!P5 IMAD R111, R111, R22, R185 ;  /* 0x000000166f6fd224 */ /* 0x000fe200078e02b9 */
[----:B------:R-:W-:Y:S04]  /*87c0*/  BSSY B1, `(.L_x_178) ;  /* 0x0000006000017945 */ /* 0x000fe80003800000 */
[----:B------:R0:W-:Y:S01]  /*87d0*/  @!P5 STG.E.U8 desc[UR46][R8.64+0x49], R111 ;  /* 0x0000496f0800d986 */ /* 0x0001e2000c10112e */
[----:B------:R-:W-:Y:S05]  /*87e0*/  @P6 BRA `(.L_x_179) ;  /* 0x00000000000c6947 */ /* 0x000fea0003800000 */
[----:B-1----:R-:W5:Y:S02]  /*87f0*/  LDG.E.U8 R23, desc[UR46][R186.64+0x50] ;  /* 0x0000502eba177981 */ /* 0x002f64000c1e1100 */
[----:B-----5:R-:W-:-:S05]  /*8800*/  PRMT R185, R23, 0x8880, RZ ;  /* 0x0000888017b97816 */ /* 0x020fca00000000ff */
[----:B------:R-:W-:-:S07]  /*8810*/  IMAD R185, R185, R184, RZ ;  /* 0x000000b8b9b97224 */ /* 0x000fce00078e02ff */
.L_x_179:
[----:B------:R-:W-:Y:S05]  /*8820*/  BSYNC B1 ;  /* 0x0000000000017941 */ /* 0x000fea0003800000 */
.L_x_178:
        /* <DEDUP_REMOVED lines=10> */
.L_x_181:
[----:B------:R-:W-:Y:S05]  /*88d0*/  BSYNC B1 ;  /* 0x0000000000017941 */ /* 0x000fea0003800000 */
.L_x_180:
[----:B------:R-:W-:Y:S01]  /*88e0*/  @!P4 IMAD R113, R113, R22, R185 ;  /* 0x000000167171c224 */ /* 0x000fe200078e02b9 */
[----:B------:R-:W-:Y:S04]  /*88f0*/  BSSY B1, `(.L_x_182) ;  /* 0x0000006000017945 */ /* 0x000fe80003800000 */
[----:B------:R0:W-:Y:S01]  /*8900*/  @!P4 STG.E.U8 desc[UR46][R4.64+0x51], R113 ;  /* 0x000051710400c986 */ /* 0x0001e2000c10112e */
[----:B------:R-:W-:Y:S05]  /*8910*/  @P5 BRA `(.L_x_183) ;  /* 0x00000000000c5947 */ /* 0x000fea0003800000 */
[----:B-1----:R-:W5:Y:S02]  /*8920*/  LDG.E.U8 R23, desc[UR46][R168.64+0x50] ;  /* 0x0000502ea8177981 */ /* 0x002f64000c1e1100 */
[----:B-----5:R-:W-:-:S05]  /*8930*/  PRMT R185, R23, 0x8880, RZ ;  /* 0x0000888017b97816 */ /* 0x020fca00000000ff */
[----:B------:R-:W-:-:S07]  /*8940*/  IMAD R185, R185, R184, RZ ;  /* 0x000000b8b9b97224 */ /* 0x000fce00078e02ff */
.L_x_183:
[----:B------:R-:W-:Y:S05]  /*8950*/  BSYNC B1 ;  /* 0x0000000000017941 */ /* 0x000fea0003800000 */
.L_x_182:
[----:B0-----:R-:W-:Y:S01]  /*8960*/  @!P5 IMAD R15, R114, R22, R185 ;  /* 0x00000016720fd224 */ /* 0x001fe200078e02b9 */
[----:B------:R-:W-:Y:S04]  /*8970*/  BSSY B1, `(.L_x_184) ;  /* 0x0000006000017945 */ /* 0x000fe80003800000 */
[----:B------:R0:W-:Y:S01]  /*8980*/  @!P5 STG.E.U8 desc[UR46][R8.64+0x50], R15 ;  /* 0x0000500f0800d986 */ /* 0x0001e2000c10112e */
[----:B------:R-:W-:Y:S05]  /*8990*/  @P6 BRA `(.L_x_185) ;  /* 0x00000000000c6947 */ /* 0x000fea0003800000 */
[----:B-1----:R-:W5:Y:S02]  /*89a0*/  LDG.E.U8 R23, desc[UR46][R168.64+0x51] ;  /* 0x0000512ea8177981 */ /* 0x002f64000c1e1100 */
[----:B-----5:R-:W-:-:S05]  /*89b0*/  PRMT R185, R23, 0x8880, RZ ;  /* 0x0000888017b97816 */ /* 0x020fca00000000ff */
[----:B------:R-:W-:-:S07]  /*89c0*/  IMAD R185, R185, R184, RZ ;  /* 0x000000b8b9b97224 */ /* 0x000fce00078e02ff */
.L_x_185:
[----:B------:R-:W-:Y:S05]  /*89d0*/  BSYNC B1 ;  /* 0x0000000000017941 */ /* 0x000fea0003800000 */
.L_x_184:
        /* <DEDUP_REMOVED lines=10> */
.L_x_187:
[----:B------:R-:W-:Y:S05]  /*8a80*/  BSYNC B1 ;  /* 0x0000000000017941 */ /* 0x000fea0003800000 */
.L_x_186:
[----:B0-----:R-:W-:Y:S01]  /*8a90*/  @!P4 IMAD R15, R116, R22, R185 ;  /* 0x00000016740fc224 */ /* 0x001fe200078e02b9 */
[----:B------:R-:W-:Y:S04]  /*8aa0*/  BSSY B1, `(.L_x_188) ;  /* 0x0000006000017945 */ /* 0x000fe80003800000 */
[----:B------:R0:W-:Y:S01]  /*8ab0*/  @!P4 STG.E.U8 desc[UR46][R4.64+0x58], R15 ;  /* 0x0000580f0400c986 */ /* 0x0001e2000c10112e */
[----:B------:R-:W-:Y:S05]  /*8ac0*/  @P5 BRA `(.L_x_189) ;  /* 0x00000000000c5947 */ /* 0x000fea0003800000 */
[----:B-1----:R-:W5:Y:S02]  /*8ad0*/  LDG.E.U8 R23, desc[UR46][R186.64+0x59] ;  /* 0x0000592eba177981 */ /* 0x002f64000c1e1100 */
[----:B-----5:R-:W-:-:S05]  /*8ae0*/  PRMT R185, R23, 0x8880, RZ ;  /* 0x0000888017b97816 */ /* 0x020fca00000000ff */
[----:B------:R-:W-:-:S07]  /*8af0*/  IMAD R185, R185, R184, RZ ;  /* 0x000000b8b9b97224 */ /* 0x000fce00078e02ff */
.L_x_189:
[----:B------:R-:W-:Y:S05]  /*8b00*/  BSYNC B1 ;  /* 0x0000000000017941 */ /* 0x000fea0003800000 */
.L_x_188:
[----:B------:R-:W-:Y:S01]  /*8b10*/  @!P5 IMAD R117, R117, R22, R185 ;  /* 0x000000167575d224 */ /* 0x000fe200078e02b9 */
[----:B------:R-:W-:Y:S04]  /*8b20*/  BSSY B1, `(.L_x_190) ;  /* 0x0000006000017945 */ /* 0x000fe80003800000 */
[----:B------:R0:W-:Y:S01]  /*8b30*/  @!P5 STG.E.U8 desc[UR46][R4.64+0x59], R117 ;  /* 0x000059750400d986 */ /* 0x0001e2000c10112e */
[----:B------:R-:W-:Y:S05]  /*8b40*/  @P6 BRA `(.L_x_191) ;  /* 0x00000000000c6947 */ /* 0x000fea0003800000 */
[----:B-1----:R-:W5:Y:S02]  /*8b50*/  LDG.E.U8 R23, desc[UR46][R168.64+0x58] ;  /* 0x0000582ea8177981 */ /* 0x002f64000c1e1100 */
[----:B-----5:R-:W-:-:S05]  /*8b60*/  PRMT R185, R23, 0x8880, RZ ;  /* 0x0000888017b97816 */ /* 0x020fca00000000ff */
[----:B------:R-:W-:-:S07]  /*8b70*/  IMAD R185, R185, R184, RZ ;  /* 0x000000b8b9b97224 */ /* 0x000fce00078e02ff */
.L_x_191:
[----:B------:R-:W-:Y:S05]  /*8b80*/  BSYNC B1 ;  /* 0x0000000000017941 */ /* 0x000fea0003800000 */
.L_x_190:
        /* <DEDUP_REMOVED lines=10> */
.L_x_193:
[----:B------:R-:W-:Y:S05]  /*8c30*/  BSYNC B1 ;  /* 0x0000000000017941 */ /* 0x000fea0003800000 */
.L_x_192:
[----:B------:R-:W-:Y:S01]  /*8c40*/  @!P4 IMAD R119, R119, R22, R185 ;  /* 0x000000167777c224 */ /* 0x000fe200078e02b9 */
[----:B------:R-:W-:Y:S04]  /*8c50*/  BSSY B1, `(.L_x_194) ;  /* 0x0000006000017945 */ /* 0x000fe80003800000 */
[----:B------:R0:W-:Y:S01]  /*8c60*/  @!P4 STG.E.U8 desc[UR46][R8.64+0x59], R119 ;  /* 0x000059770800c986 */ /* 0x0001e2000c10112e */
[----:B------:R-:W-:Y:S05]  /*8c70*/  @P5 BRA `(.L_x_195) ;  /* 0x00000000000c5947 */ /* 0x000fea0003800000 */
[----:B-1----:R-:W5:Y:S02]  /*8c80*/  LDG.E.U8 R23, desc[UR46][R12.64+0x40] ;  /* 0x0000402e0c177981 */ /* 0x002f64000c1e1100 */
[----:B-----5:R-:W-:-:S05]  /*8c90*/  PRMT R185, R23, 0x8880, RZ ;  /* 0x0000888017b97816 */ /* 0x020fca00000000ff */
[----:B------:R-:W-:-:S07]  /*8ca0*/  IMAD R185, R185, R184, RZ ;  /* 0x000000b8b9b97224 */ /* 0x000fce00078e02ff */
.L_x_195:
[----:B------:R-:W-:Y:S05]  /*8cb0*/  BSYNC B1 ;  /* 0x0000000000017941 */ /* 0x000fea0003800000 */
.L_x_194:
[----:B0-----:R-:W-:Y:S01]  /*8cc0*/  @!P5 IMAD R15, R88, R22, R185 ;  /* 0x00000016580fd224 */ /* 0x001fe200078e02b9 */
[----:B------:R-:W-:Y:S04]  /*8cd0*/  BSSY B1, `(.L_x_196) ;  /* 0x0000006000017945 */ /* 0x000fe80003800000 */
[----:B------:R0:W-:Y:S01]  /*8ce0*/  @!P5 STG.E.U8 desc[UR46][R6.64+0x40], R15 ;  /* 0x0000400f0600d986 */ /* 0x0001e2000c10112e */
[----:B------:R-:W-:Y:S05]  /*8cf0*/  @P6 BRA `(.L_x_197) ;  /* 0x00000000000c6947 */ /* 0x000fea0003800000 */
[----:B-1----:R-:W5:Y:S02]  /*8d00*/  LDG.E.U8 R23, desc[UR46][R12.64+0x41] ;  /* 0x0000412e0c177981 */ /* 0x002f64000c1e1100 */
[----:B-----5:R-:W-:-:S05]  /*8d10*/  PRMT R185, R23, 0x8880, RZ ;  /* 0x0000888017b97816 */ /* 0x020fca00000000ff */
[----:B------:R-:W-:-:S07]  /*8d20*/  IMAD R185, R185, R184, RZ ;  /* 0x000000b8b9b97224 */ /* 0x000fce00078e02ff */
.L_x_197:
[----:B------:R-:W-:Y:S05]  /*8d30*/  BSYNC B1 ;  /* 0x0000000000017941 */ /* 0x000fea0003800000 */
.L_x_196:
        /* <DEDUP_REMOVED lines=10> */
.L_x_199:
[----:B------:R-:W-:Y:S05]  /*8de0*/  BSYNC B1 ;  /* 0x0000000000017941 */ /* 0x000fea0003800000 */
.L_x_198:
[----:B0-----:R-:W-:Y:S01]  /*8df0*/  @!P4 IMAD R15, R90, R22, R185 ;  /* 0x000000165a0fc224 */ /* 0x001fe200078e02b9 */
[----:B------:R-:W-:Y:S04]  /*8e00*/  BSSY B1, `(.L_x_200) ;  /* 0x0000006000017945 */ /* 0x000fe80003800000 */
[----:B------:R0:W-:Y:S01]  /*8e10*/  @!P4 STG.E.U8 desc[UR46][R10.64+0x40], R15 ;  /* 0x0000400f0a00c986 */ /* 0x0001e2000c10112e */
[----:B------:R-:W-:Y:S05]  /*8e20*/  @P5 BRA `(.L_x_201) ;  /* 0x00000000000c5947 */ /* 0x000fea0003800000 */
[----:B-1----:R-:W5:Y:S02]  /*8e30*/  LDG.E.U8 R23, desc[UR46][R188.64+0x41] ;  /* 0x0000412ebc177981 */ /* 0x002f64000c1e1100 */
[----:B-----5:R-:W-:-:S05]  /*8e40*/  PRMT R185, R23, 0x8880, RZ ;  /* 0x0000888017b97816 */ /* 0x020fca00000000ff */
[----:B------:R-:W-:-:S07]  /*8e50*/  IMAD R185, R185, R184, RZ ;  /* 0x000000b8b9b97224 */ /* 0x000fce00078e02ff */
.L_x_201:
[----:B------:R-:W-:Y:S05]  /*8e60*/  BSYNC B1 ;  /* 0x0000000000017941 */ /* 0x000fea0003800000 */
.L_x_200:
[----:B------:R-:W-:Y:S01]  /*8e70*/  @!P5 IMAD R91, R91, R22, R185 ;  /* 0x000000165b5bd224 */ /* 0x000fe200078e02b9 */
[----:B------:R-:W-:Y:S04]  /*8e80*/  BSSY B1, `(.L_x_202) ;  /* 0x0000006000017945 */ /* 0x000fe80003800000 */
[----:B------:R0:W-:Y:S01]  /*8e90*/  @!P5 STG.E.U8 desc[UR46][R10.64+0x41], R91 ;  /* 0x0000415b0a00d986 */ /* 0x0001e2000c10112e */
[----:B------:R-:W-:Y:S05]  /*8ea0*/  @P6 BRA `(.L_x_203) ;  /* 0x00000000000c6947 */ /* 0x000fea0003800000 */
[----:B-1----:R-:W5:Y:S02]  /*8eb0*/  LDG.E.U8 R23, desc[UR46][R12.64+0x48] ;  /* 0x0000482e0c177981 */ /* 0x002f64000c1e1100 */
[----:B-----5:R-:W-:-:S05]  /*8ec0*/  PRMT R185, R23, 0x8880, RZ ;  /* 0x0000888017b97816 */ /* 0x020fca00000000ff */
[----:B------:R-:W-:-:S07]  /*8ed0*/  IMAD R185, R185, R184, RZ ;  /* 0x000000b8b9b97224 */ /* 0x000fce00078e02ff */
.L_x_203:
[----:B------:R-:W-:Y:S05]  /*8ee0*/  BSYNC B1 ;  /* 0x0000000000017941 */ /* 0x000fea0003800000 */
.L_x_202:
        /* <DEDUP_REMOVED lines=10> */
.L_x_205:
[----:B------:R-:W-:Y:S05]  /*8f90*/  BSYNC B1 ;  /* 0x0000000000017941 */ /* 0x000fea0003800000 */
.L_x_204:
[----:B------:R-:W-:Y:S01]  /*8fa0*/  @!P4 IMAD R93, R93, R22, R185 ;  /* 0x000000165d5dc224 */ /* 0x000fe200078e02b9 */
[----:B------:R-:W-:Y:S04]  /*8fb0*/  BSSY B1, `(.L_x_206) ;  /* 0x0000006000017945 */ /* 0x000fe80003800000 */
[----:B------:R0:W-:Y:S01]  /*8fc0*/  @!P4 STG.E.U8 desc[UR46][R6.64+0x49], R93 ;  /* 0x0000495d0600c986 */ /* 0x0001e2000c10112e */
[----:B------:R-:W-:Y:S05]  /*8fd0*/  @P5 BRA `(.L_x_207) ;  /* 0x00000000000c5947 */ /* 0x000fea0003800000 */
[----:B-1----:R-:W5:Y:S02]  /*8fe0*/  LDG.E.U8 R23, desc[UR46][R188.64+0x48] ;  /* 0x0000482ebc177981 */ /* 0x002f64000c1e1100 */
[----:B-----5:R-:W-:-:S05]  /*8ff0*/  PRMT R185, R23, 0x8880, RZ ;  /* 0x0000888017b97816 */ /* 0x020fca00000000ff */
[----:B------:R-:W-:-:S07]  /*9000*/  IMAD R185, R185, R184, RZ ;  /* 0x000000b8b9b97224 */ /* 0x000fce00078e02ff */
.L_x_207:
[----:B------:R-:W-:Y:S05]  /*9010*/  BSYNC B1 ;  /* 0x0000000000017941 */ /* 0x000fea0003800000 */
.L_x_206:
[----:B0-----:R-:W-:Y:S01]  /*9020*/  @!P5 IMAD R15, R94, R22, R185 ;  /* 0x000000165e0fd224 */ /* 0x001fe200078e02b9 */
[----:B------:R-:W-:Y:S04]  /*9030*/  BSSY B1, `(.L_x_208) ;  /* 0x0000006000017945 */ /* 0x000fe80003800000 */
[----:B------:R0:W-:Y:S01]  /*9040*/  @!P5 STG.E.U8 desc[UR46][R10.64+0x48], R15 ;  /* 0x0000480f0a00d986 */ /* 0x0001e2000c10112e */
[----:B------:R-:W-:Y:S05]  /*9050*/  @P6 BRA `(.L_x_209) ;  /* 0x00000000000c6947 */ /* 0x000fea0003800000 */
[----:B-1----:R-:W5:Y:S02]  /*9060*/  LDG.E.U8 R23, desc[UR46][R188.64+0x49] ;  /* 0x0000492ebc177981 */ /* 0x002f64000c1e1100 */
[----:B-----5:R-:W-:-:S05]  /*9070*/  PRMT R185, R23, 0x8880, RZ ;  /* 0x0000888017b97816 */ /* 0x020fca00000000ff */
[----:B------:R-:W-:-:S07]  /*9080*/  IMAD R185, R185, R184, RZ ;  /* 0x000000b8b9b97224 */ /* 0x000fce00078e02ff */
.L_x_209:
[----:B------:R-:W-:Y:S05]  /*9090*/  BSYNC B1 ;  /* 0x0000000000017941 */ /* 0x000fea0003800000 */
.L_x_208:
        /* <DEDUP_REMOVED lines=10> */
.L_x_211:
[----:B------:R-:W-:Y:S05]  /*9140*/  BSYNC B1 ;  /* 0x0000000000017941 */ /* 0x000fea0003800000 */
.L_x_210:
[----:B0-----:R-:W-:Y:S01]  /*9150*/  @!P4 IMAD R15, R96, R22, R185 ;  /* 0x00000016600fc224 */ /* 0x001fe200078e02b9 */
[----:B------:R-:W-:Y:S04]  /*9160*/  BSSY B1, `(.L_x_212) ;  /* 0x0000006000017945 */ /* 0x000fe80003800000 */
[----:B------:R0:W-:Y:S01]  /*9170*/  @!P4 STG.E.U8 desc[UR46][R6.64+0x50], R15 ;  /* 0x0000500f0600c986 */ /* 0x0001e2000c10112e */
[----:B------:R-:W-:Y:S05]  /*9180*/  @P5 BRA `(.L_x_213) ;  /* 0x00000000000c5947 */ /* 0x000fea0003800000 */
[----:B-1----:R-:W5:Y:S02]  /*9190*/  LDG.E.U8 R23, desc[UR46][R12.64+0x51] ;  /* 0x0000512e0c177981 */ /* 0x002f64000c1e1100 */
[----:B-----5:R-:W-:-:S05]  /*91a0*/  PRMT R185, R23, 0x8880, RZ ;  /* 0x0000888017b97816 */ /* 0x020fca00000000ff */
[----:B------:R-:W-:-:S07]  /*91b0*/  IMAD R185, R185, R184, RZ ;  /* 0x000000b8b9b97224 */ /* 0x000fce00078e02ff */
.L_x_213:
[----:B------:R-:W-:Y:S05]  /*91c0*/  BSYNC B1 ;  /* 0x0000000000017941 */ /* 0x000fea0003800000 */
.L_x_212:
[----:B------:R-:W-:Y:S01]  /*91d0*/  @!P5 IMAD R97, R97, R22, R185 ;  /* 0x000000166161d224 */ /* 0x000fe200078e02b9 */
[----:B------:R-:W-:Y:S04]  /*91e0*/  BSSY B1, `(.L_x_214) ;  /* 0x0000006000017945 */ /* 0x000fe80003800000 */
[----:B------:R0:W-:Y:S01]  /*91f0*/  @!P5 STG.E.U8 desc[UR46][R6.64+0x51], R97 ;  /* 0x000051610600d986 */ /* 0x0001e2000c10112e */
[----:B------:R-:W-:Y:S05]  /*9200*/  @P6 BRA `(.L_x_215) ;  /* 0x00000000000c6947 */ /* 0x000fea0003800000 */
[----:B-1----:R-:W5:Y:S02]  /*9210*/  LDG.E.U8 R23, desc[UR46][R188.64+0x50] ;  /* 0x0000502ebc177981 */ /* 0x002f64000c1e1100 */
[----:B-----5:R-:W-:-:S05]  /*9220*/  PRMT R185, R23, 0x8880, RZ ;  /* 0x0000888017b97816 */ /* 0x020fca00000000ff */
[----:B------:R-:W-:-:S07]  /*9230*/  IMAD R185, R185, R184, RZ ;  /* 0x000000b8b9b97224 */ /* 0x000fce00078e02ff */
.L_x_215:
[----:B------:R-:W-:Y:S05]  /*9240*/  BSYNC B1 ;  /* 0x0000000000017941 */ /* 0x000fea0003800000 */
.L_x_214:
        /* <DEDUP_REMOVED lines=10> */
.L_x_217:
[----:B------:R-:W-:Y:S05]  /*92f0*/  BSYNC B1 ;  /* 0x0000000000017941 */ /* 0x000fea0003800000 */
.L_x_216:
[----:B------:R-:W-:Y:S01]  /*9300*/  @!P4 IMAD R99, R99, R22, R185 ;  /* 0x000000166363c224 */ /* 0x000fe200078e02b9 */
[----:B------:R-:W-:Y:S04]  /*9310*/  BSSY B1, `(.L_x_218) ;  /* 0x0000006000017945 */ /* 0x000fe80003800000 */
[----:B------:R0:W-:Y:S01]  /*9320*/  @!P4 STG.E.U8 desc[UR46][R10.64+0x51], R99 ;  /* 0x000051630a00c986 */ /* 0x0001e2000c10112e */
[----:B------:R-:W-:Y:S05]  /*9330*/  @P5 BRA `(.L_x_219) ;  /* 0x00000000000c5947 */ /* 0x000fea0003800000 */
[----:B-1----:R-:W5:Y:S02]  /*9340*/  LDG.E.U8 R23, desc[UR46][R12.64+0x58] ;  /* 0x0000582e0c177981 */ /* 0x002f64000c1e1100 */
[----:B-----5:R-:W-:-:S05]  /*9350*/  PRMT R185, R23, 0x8880, RZ ;  /* 0x0000888017b97816 */ /* 0x020fca00000000ff */
[----:B------:R-:W-:-:S07]  /*9360*/  IMAD R185, R185, R184, RZ ;  /* 0x000000b8b9b97224 */ /* 0x000fce00078e02ff */
.L_x_219:
[----:B------:R-:W-:Y:S05]  /*9370*/  BSYNC B1 ;  /* 0x0000000000017941 */ /* 0x000fea0003800000 */
.L_x_218:
[----:B0-----:R-:W-:Y:S01]  /*9380*/  @!P5 IMAD R15, R100, R22, R185 ;  /* 0x00000016640fd224 */ /* 0x001fe200078e02b9 */
[----:B------:R-:W-:Y:S04]  /*9390*/  BSSY B1, `(.L_x_220) ;  /* 0x0000006000017945 */ /* 0x000fe80003800000 */
[----:B------:R0:W-:Y:S01]  /*93a0*/  @!P5 STG.E.U8 desc[UR46][R6.64+0x58], R15 ;  /* 0x0000580f0600d986 */ /* 0x0001e2000c10112e */
[----:B------:R-:W-:Y:S05]  /*93b0*/  @P6 BRA `(.L_x_221) ;  /* 0x00000000000c6947 */ /* 0x000fea0003800000 */
[----:B-1----:R-:W5:Y:S02]  /*93c0*/  LDG.E.U8 R23, desc[UR46][R12.64+0x59] ;  /* 0x0000592e0c177981 */ /* 0x002f64000c1e1100 */
[----:B-----5:R-:W-:-:S05]  /*93d0*/  PRMT R185, R23, 0x8880, RZ ;  /* 0x0000888017b97816 */ /* 0x020fca00000000ff */
[----:B------:R-:W-:-:S07]  /*93e0*/  IMAD R185, R185, R184, RZ ;  /* 0x000000b8b9b97224 */ /* 0x000fce00078e02ff */
.L_x_221:
[----:B------:R-:W-:Y:S05]  /*93f0*/  BSYNC B1 ;  /* 0x0000000000017941 */ /* 0x000fea0003800000 */
.L_x_220:
        /* <DEDUP_REMOVED lines=10> */
.L_x_223:
[----:B------:R-:W-:Y:S05]  /*94a0*/  BSYNC B1 ;  /* 0x0000000000017941 */ /* 0x000fea0003800000 */
.L_x_222:
[----:B0-----:R-:W-:Y:S01]  /*94b0*/  @!P4 IMAD R15, R102, R22, R185 ;  /* 0x00000016660fc224 */ /* 0x001fe200078e02b9 */
[----:B------:R-:W-:Y:S04]  /*94c0*/  BSSY B1, `(.L_x_224) ;  /* 0x0000006000017945 */ /* 0x000fe80003800000 */
[----:B------:R0:W-:Y:S01]  /*94d0*/  @!P4 STG.E.U8 desc[UR46][R10.64+0x58], R15 ;  /* 0x0000580f0a00c986 */ /* 0x0001e2000c10112e */
[----:B------:R-:W-:Y:S05]  /*94e0*/  @P5 BRA `(.L_x_225) ;  /* 0x00000000000c5947 */ /* 0x000fea0003800000 */
[----:B-1----:R-:W5:Y:S02]  /*94f0*/  LDG.E.U8 R23, desc[UR46][R188.64+0x59] ;  /* 0x0000592ebc177981 */ /* 0x002f64000c1e1100 */
[----:B-----5:R-:W-:-:S05]  /*9500*/  PRMT R185, R23, 0x8880, RZ ;  /* 0x0000888017b97816 */ /* 0x020fca00000000ff */
[----:B------:R-:W-:-:S07]  /*9510*/  IMAD R185, R185, R184, RZ ;  /* 0x000000b8b9b97224 */ /* 0x000fce00078e02ff */
.L_x_225:
[----:B------:R-:W-:Y:S05]  /*9520*/  BSYNC B1 ;  /* 0x0000000000017941 */ /* 0x000fea0003800000 */
.L_x_224:
[----:B------:R-:W-:Y:S01]  /*9530*/  @!P5 IMAD R103, R103, R22, R185 ;  /* 0x000000166767d224 */ /* 0x000fe200078e02b9 */
[----:B------:R-:W-:Y:S04]  /*9540*/  BSSY B1, `(.L_x_226) ;  /* 0x0000006000017945 */ /* 0x000fe80003800000 */
[----:B------:R0:W-:Y:S01]  /*9550*/  @!P5 STG.E.U8 desc[UR46][R10.64+0x59], R103 ;  /* 0x000059670a00d986 */ /* 0x0001e2000c10112e */
[----:B------:R-:W-:Y:S05]  /*9560*/  @P6 BRA `(.L_x_227) ;  /* 0x00000000000c6947 */ /* 0x000fea0003800000 */
[----:B-1----:R-:W5:Y:S02]  /*9570*/  LDG.E.U8 R23, desc[UR46][R186.64+0x60] ;  /* 0x0000602eba177981 */ /* 0x002f64000c1e1100 */
[----:B-----5:R-:W-:-:S05]  /*9580*/  PRMT R185, R23, 0x8880, RZ ;  /* 0x0000888017b97816 */ /* 0x020fca00000000ff */
[----:B------:R-:W-:-:S07]  /*9590*/  IMAD R185, R185, R184, RZ ;  /* 0x000000b8b9b97224 */ /* 0x000fce00078e02ff */
.L_x_227:
[----:B------:R-:W-:Y:S05]  /*95a0*/  BSYNC B1 ;  /* 0x0000000000017941 */ /* 0x000fea0003800000 */
.L_x_226:
        /* <DEDUP_REMOVED lines=10> */
.L_x_229:
[----:B------:R-:W-:Y:S05]  /*9650*/  BSYNC B1 ;  /* 0x0000000000017941 */ /* 0x000fea0003800000 */
.L_x_228:
[----:B------:R-:W-:Y:S01]  /*9660*/  @!P4 IMAD R73, R73, R22, R185 ;  /* 0x000000164949c224 */ /* 0x000fe200078e02b9 */
[----:B------:R-:W-:Y:S04]  /*9670*/  BSSY B1, `(.L_x_230) ;  /* 0x0000006000017945 */ /* 0x000fe80003800000 */
[----:B------:R0:W-:Y:S01]  /*9680*/  @!P4 STG.E.U8 desc[UR46][R4.64+0x61], R73 ;  /* 0x000061490400c986 */ /* 0x0001e2000c10112e */
[----:B------:R-:W-:Y:S05]  /*9690*/  @P5 BRA `(.L_x_231) ;  /* 0x00000000000c5947 */ /* 0x000fea0003800000 */
[----:B-1----:R-:W5:Y:S02]  /*96a0*/  LDG.E.U8 R23, desc[UR46][R168.64+0x60] ;  /* 0x0000602ea8177981 */ /* 0x002f64000c1e1100 */
[----:B-----5:R-:W-:-:S05]  /*96b0*/  PRMT R185, R23, 0x8880, RZ ;  /* 0x0000888017b97816 */ /* 0x020fca00000000ff */
[----:B------:R-:W-:-:S07]  /*96c0*/  IMAD R185, R185, R184, RZ ;  /* 0x000000b8b9b97224 */ /* 0x000fce00078e02ff */
.L_x_231:
[----:B------:R-:W-:Y:S05]  /*96d0*/  BSYNC B1 ;  /* 0x0000000000017941 */ /* 0x000fea0003800000 */
.L_x_230:
[----:B0-----:R-:W-:Y:S01]  /*96e0*/  @!P5 IMAD R15, R74, R22, R185 ;  /* 0x000000164a0fd224 */ /* 0x001fe200078e02b9 */
[----:B------:R-:W-:Y:S04]  /*96f0*/  BSSY B1, `(.L_x_232) ;  /* 0x0000006000017945 */ /* 0x000fe80003800000 */
[----:B------:R0:W-:Y:S01]  /*9700*/  @!P5 STG.E.U8 desc[UR46][R8.64+0x60], R15 ;  /* 0x0000600f0800d986 */ /* 0x0001e2000c10112e */
[----:B------:R-:W-:Y:S05]  /*9710*/  @P6 BRA `(.L_x_233) ;  /* 0x00000000000c6947 */ /* 0x000fea0003800000 */
[----:B-1----:R-:W5:Y:S02]  /*9720*/  LDG.E.U8 R23, desc[UR46][R168.64+0x61] ;  /* 0x0000612ea8177981 */ /* 0x002f64000c1e1100 */
[----:B-----5:R-:W-:-:S05]  /*9730*/  PRMT R185, R23, 0x8880, RZ ;  /* 0x0000888017b97816 */ /* 0x020fca00000000ff */
[----:B------:R-:W-:-:S07]  /*9740*/  IMAD R185, R185, R184, RZ ;  /* 0x000000b8b9b97224 */ /* 0x000fce00078e02ff */
.L_x_233:
[----:B------:R-:W-:Y:S05]  /*9750*/  BSYNC B1 ;  /* 0x0000000000017941 */ /* 0x000fea0003800000 */
.L_x_232:
        /* <DEDUP_REMOVED lines=10> */
.L_x_235:
[----:B------:R-:W-:Y:S05]  /*9800*/  BSYNC B1 ;  /* 0x0000000000017941 */ /* 0x000fea0003800000 */
.L_x_234:
[----:B0-----:R-:W-:Y:S01]  /*9810*/  @!P4 IMAD R15, R76, R22, R185 ;  /* 0x000000164c0fc224 */ /* 0x001fe200078e02b9 */
[----:B------:R-:W-:Y:S04]  /*9820*/  BSSY B1, `(.L_x_236) ;  /* 0x0000006000017945 */ /* 0x000fe80003800000 */
[----:B------:R0:W-:Y:S01]  /*9830*/  @!P4 STG.E.U8 desc[UR46][R4.64+0x68], R15 ;  /* 0x0000680f0400c986 */ /* 0x0001e2000c10112e */
[----:B------:R-:W-:Y:S05]  /*9840*/  @P5 BRA `(.L_x_237) ;  /* 0x00000000000c5947 */ /* 0x000fea0003800000 */
[----:B-1----:R-:W5:Y:S02]  /*9850*/  LDG.E.U8 R23, desc[UR46][R186.64+0x69] ;  /* 0x0000692eba177981 */ /* 0x002f64000c1e1100 */
[----:B-----5:R-:W-:-:S05]  /*9860*/  PRMT R185, R23, 0x8880, RZ ;  /* 0x0000888017b97816 */ /* 0x020fca00000000ff */
[----:B------:R-:W-:-:S07]  /*9870*/  IMAD R185, R185, R184, RZ ;  /* 0x000000b8b9b97224 */ /* 0x000fce00078e02ff */
.L_x_237:
[----:B------:R-:W-:Y:S05]  /*9880*/  BSYNC B1 ;  /* 0x0000000000017941 */ /* 0x000fea0003800000 */
.L_x_236:
[----:B------:R-:W-:Y:S01]  /*9890*/  @!P5 IMAD R77, R77, R22, R185 ;  /* 0x000000164d4dd224 */ /* 0x000fe200078e02b9 */
[----:B------:R-:W-:Y:S04]  /*98a0*/  BSSY B1, `(.L_x_238) ;  /* 0x0000006000017945 */ /* 0x000fe80003800000 */
[----:B------:R0:W-:Y:S01]  /*98b0*/  @!P5 STG.E.U8 desc[UR46][R4.64+0x69], R77 ;  /* 0x0000694d0400d986 */ /* 0x0001e2000c10112e */
[----:B------:R-:W-:Y:S05]  /*98c0*/  @P6 BRA `(.L_x_239) ;  /* 0x00000000000c6947 */ /* 0x000fea0003800000 */
[----:B-1----:R-:W5:Y:S02]  /*98d0*/  LDG.E.U8 R23, desc[UR46][R168.64+0x68] ;  /* 0x0000682ea8177981 */ /* 0x002f64000c1e1100 */
[----:B-----5:R-:W-:-:S05]  /*98e0*/  PRMT R185, R23, 0x8880, RZ ;  /* 0x0000888017b97816 */ /* 0x020fca00000000ff */
[----:B------:R-:W-:-:S07]  /*98f0*/  IMAD R185, R185, R184, RZ ;  /* 0x000000b8b9b97224 */ /* 0x000fce00078e02ff */
.L_x_239:
[----:B------:R-:W-:Y:S05]  /*9900*/  BSYNC B1 ;  /* 0x0000000000017941 */ /* 0x000fea0003800000 */
.L_x_238:
        /* <DEDUP_REMOVED lines=10> */
.L_x_241:
[----:B------:R-:W-:Y:S05]  /*99b0*/  BSYNC B1 ;  /* 0x0000000000017941 */ /* 0x000fea0003800000 */
.L_x_240:
[----:B------:R-:W-:Y:S01]  /*99c0*/  @!P4 IMAD R79, R79, R22, R185 ;  /* 0x000000164f4fc224 */ /* 0x000fe200078e02b9 */
[----:B------:R-:W-:Y:S04]  /*99d0*/  BSSY B1, `(.L_x_242) ;  /* 0x0000006000017945 */ /* 0x000fe80003800000 */
[----:B------:R0:W-:Y:S01]  /*99e0*/  @!P4 STG.E.U8 desc[UR46][R8.64+0x69], R79 ;  /* 0x0000694f0800c986 */ /* 0x0001e2000c10112e */
[----:B------:R-:W-:Y:S05]  /*99f0*/  @P5 BRA `(.L_x_243) ;  /* 0x00000000000c5947 */ /* 0x000fea0003800000 */
[----:B-1----:R-:W5:Y:S02]  /*9a00*/  LDG.E.U8 R23, desc[UR46][R186.64+0x70] ;  /* 0x0000702eba177981 */ /* 0x002f64000c1e1100 */
[----:B-----5:R-:W-:-:S05]  /*9a10*/  PRMT R185, R23, 0x8880, RZ ;  /* 0x0000888017b97816 */ /* 0x020fca00000000ff */
[----:B------:R-:W-:-:S07]  /*9a20*/  IMAD R185, R185, R184, RZ ;  /* 0x000000b8b9b97224 */ /* 0x000fce00078e02ff */
.L_x_243:
[----:B------:R-:W-:Y:S05]  /*9a30*/  BSYNC B1 ;  /* 0x0000000000017941 */ /* 0x000fea0003800000 */
.L_x_242:
[----:B0-----:R-:W-:Y:S01]  /*9a40*/  @!P5 IMAD R15, R80, R22, R185 ;  /* 0x00000016500fd224 */ /* 0x001fe200078e02b9 */
[----:B------:R-:W-:Y:S04]  /*9a50*/  BSSY B1, `(.L_x_244) ;  /* 0x0000006000017945 */ /* 0x000fe80003800000 */
[----:B------:R0:W-:Y:S01]  /*9a60*/  @!P5 STG.E.U8 desc[UR46][R4.64+0x70], R15 ;  /* 0x0000700f0400d986 */ /* 0x0001e2000c10112e */
[----:B------:R-:W-:Y:S05]  /*9a70*/  @P6 BRA `(.L_x_245) ;  /* 0x00000000000c6947 */ /* 0x000fea0003800000 */
[----:B-1----:R-:W5:Y:S02]  /*9a80*/  LDG.E.U8 R23, desc[UR46][R186.64+0x71] ;  /* 0x0000712eba177981 */ /* 0x002f64000c1e1100 */
[----:B-----5:R-:W-:-:S05]  /*9a90*/  PRMT R185, R23, 0x8880, RZ ;  /* 0x0000888017b97816 */ /* 0x020fca00000000ff */
[----:B------:R-:W-:-:S07]  /*9aa0*/  IMAD R185, R185, R184, RZ ;  /* 0x000000b8b9b97224 */ /* 0x000fce00078e02ff */
.L_x_245:
[----:B------:R-:W-:Y:S05]  /*9ab0*/  BSYNC B1 ;  /* 0x0000000000017941 */ /* 0x000fea0003800000 */
.L_x_244:
        /* <DEDUP_REMOVED lines=10> */
.L_x_247:
[----:B------:R-:W-:Y:S05]  /*9b60*/  BSYNC B1 ;  /* 0x0000000000017941 */ /* 0x000fea0003800000 */
.L_x_246:
[----:B0-----:R-:W-:Y:S01]  /*9b70*/  @!P4 IMAD R15, R82, R22, R185 ;  /* 0x00000016520fc224 */ /* 0x001fe200078e02b9 */
[----:B------:R-:W-:Y:S04]  /*9b80*/  BSSY B1, `(.L_x_248) ;  /* 0x0000006000017945 */ /* 0x000fe80003800000 */
[----:B------:R0:W-:Y:S01]  /*9b90*/  @!P4 STG.E.U8 desc[UR46][R8.64+0x70], R15 ;  /* 0x0000700f0800c986 */ /* 0x0001e2000c10112e */
[----:B------:R-:W-:Y:S05]  /*9ba0*/  @P5 BRA `(.L_x_249) ;  /* 0x00000000000c5947 */ /* 0x000fea0003800000 */
[----:B-1----:R-:W5:Y:S02]  /*9bb0*/  LDG.E.U8 R23, desc[UR46][R168.64+0x71] ;  /* 0x0000712ea8177981 */ /* 0x002f64000c1e1100 */
[----:B-----5:R-:W-:-:S05]  /*9bc0*/  PRMT R185, R23, 0x8880, RZ ;  /* 0x0000888017b97816 */ /* 0x020fca00000000ff */
[----:B------:R-:W-:-:S07]  /*9bd0*/  IMAD R185, R185, R184, RZ ;  /* 0x000000b8b9b97224 */ /* 0x000fce00078e02ff */
.L_x_249:
[----:B------:R-:W-:Y:S05]  /*9be0*/  BSYNC B1 ;  /* 0x0000000000017941 */ /* 0x000fea0003800000 */
.L_x_248:
[----:B------:R-:W-:Y:S01]  /*9bf0*/  @!P5 IMAD R83, R83, R22, R185 ;  /* 0x000000165353d224 */ /* 0x000fe200078e02b9 */
[----:B------:R-:W-:Y:S04]  /*9c00*/  BSSY B1, `(.L_x_250) ;  /* 0x0000006000017945 */ /* 0x000fe80003800000 */
[----:B------:R0:W-:Y:S01]  /*9c10*/  @!P5 STG.E.U8 desc[UR46][R8.64+0x71], R83 ;  /* 0x000071530800d986 */ /* 0x0001e2000c10112e */
[----:B------:R-:W-:Y:S05]  /*9c20*/  @P6 BRA `(.L_x_251) ;  /* 0x00000000000c6947 */ /* 0x000fea0003800000 */
[----:B-1----:R-:W5:Y:S02]  /*9c30*/  LDG.E.U8 R23, desc[UR46][R186.64+0x78] ;  /* 0x0000782eba177981 */ /* 0x002f64000c1e1100 */
[----:B-----5:R-:W-:-:S05]  /*9c40*/  PRMT R185, R23, 0x8880, RZ ;  /* 0x0000888017b97816 */ /* 0x020fca00000000ff */
[----:B------:R-:W-:-:S07]  /*9c50*/  IMAD R185, R185, R184, RZ ;  /* 0x000000b8b9b97224 */ /* 0x000fce00078e02ff */
.L_x_251:
[----:B------:R-:W-:Y:S05]  /*9c60*/  BSYNC B1 ;  /* 0x0000000000017941 */ /* 0x000fea0003800000 */
.L_x_250:
        /* <DEDUP_REMOVED lines=10> */
.L_x_253:
[----:B------:R-:W-:Y:S05]  /*9d10*/  BSYNC B1 ;  /* 0x0000000000017941 */ /* 0x000fea0003800000 */
.L_x_252:
[----:B------:R-:W-:Y:S01]  /*9d20*/  @!P4 IMAD R85, R85, R22, R185 ;  /* 0x000000165555c224 */ /* 0x000fe200078e02b9 */
[----:B------:R-:W-:Y:S04]  /*9d30*/  BSSY B1, `(.L_x_254) ;  /* 0x0000006000017945 */ /* 0x000fe80003800000 */
[----:B------:R0:W-:Y:S01]  /*9d40*/  @!P4 STG.E.U8 desc[UR46][R4.64+0x79], R85 ;  /* 0x000079550400c986 */ /* 0x0001e2000c10112e */
[----:B------:R-:W-:Y:S05]  /*9d50*/  @P5 BRA `(.L_x_255) ;  /* 0x00000000000c5947 */ /* 0x000fea0003800000 */
[----:B-1----:R-:W5:Y:S02]  /*9d60*/  LDG.E.U8 R23, desc[UR46][R168.64+0x78] ;  /* 0x0000782ea8177981 */ /* 0x002f64000c1e1100 */
[----:B-----5:R-:W-:-:S05]  /*9d70*/  PRMT R185, R23, 0x8880, RZ ;  /* 0x0000888017b97816 */ /* 0x020fca00000000ff */
[----:B------:R-:W-:-:S07]  /*9d80*/  IMAD R185, R185, R184, RZ ;  /* 0x000000b8b9b97224 */ /* 0x000fce00078e02ff */
.L_x_255:
[----:B------:R-:W-:Y:S05]  /*9d90*/  BSYNC B1 ;  /* 0x0000000000017941 */ /* 0x000fea0003800000 */
.L_x_254:
[----:B0-----:R-:W-:Y:S01]  /*9da0*/  @!P5 IMAD R15, R86, R22, R185 ;  /* 0x00000016560fd224 */ /* 0x001fe200078e02b9 */
[----:B------:R-:W-:Y:S04]  /*9db0*/  BSSY B1, `(.L_x_256) ;  /* 0x0000006000017945 */ /* 0x000fe80003800000 */
[----:B------:R0:W-:Y:S01]  /*9dc0*/  @!P5 STG.E.U8 desc[UR46][R8.64+0x78], R15 ;  /* 0x0000780f0800d986 */ /* 0x0001e2000c10112e */
[----:B------:R-:W-:Y:S05]  /*9dd0*/  @P6 BRA `(.L_x_257) ;  /* 0x00000000000c6947 */ /* 0x000fea0003800000 */
[----:B-1----:R-:W5:Y:S02]  /*9de0*/  LDG.E.U8 R23, desc[UR46][R168.64+0x79] ;  /* 0x0000792ea8177981 */ /* 0x002f64000c1e1100 */
[----:B-----5:R-:W-:-:S05]  /*9df0*/  PRMT R185, R23, 0x8880, RZ ;  /* 0x0000888017b97816 */ /* 0x020fca00000000ff */
[----:B------:R-:W-:-:S07]  /*9e00*/  IMAD R185, R185, R184, RZ ;  /* 0x000000b8b9b97224 */ /* 0x000fce00078e02ff */
.L_x_257:
[----:B------:R-:W-:Y:S05]  /*9e10*/  BSYNC B1 ;  /* 0x0000000000017941 */ /* 0x000fea0003800000 */
.L_x_256:
        /* <DEDUP_REMOVED lines=10> */
.L_x_259:
[----:B------:R-:W-:Y:S05]  /*9ec0*/  BSYNC B1 ;  /* 0x0000000000017941 */ /* 0x000fea0003800000 */
.L_x_258:
[----:B0-----:R-:W-:Y:S01]  /*9ed0*/  @!P4 IMAD R15, R56, R22, R185 ;  /* 0x00000016380fc224 */ /* 0x001fe200078e02b9 */
[----:B------:R-:W-:Y:S04]  /*9ee0*/  BSSY B1, `(.L_x_260) ;  /* 0x0000006000017945 */ /* 0x000fe80003800000 */
[----:B------:R0:W-:Y:S01]  /*9ef0*/  @!P4 STG.E.U8 desc[UR46][R6.64+0x60], R15 ;  /* 0x0000600f0600c986 */ /* 0x0001e2000c10112e */
[----:B------:R-:W-:Y:S05]  /*9f00*/  @P5 BRA `(.L_x_261) ;  /* 0x00000000000c5947 */ /* 0x000fea0003800000 */
[----:B-1----:R-:W5:Y:S02]  /*9f10*/  LDG.E.U8 R23, desc[UR46][R12.64+0x61] ;  /* 0x0000612e0c177981 */ /* 0x002f64000c1e1100 */
[----:B-----5:R-:W-:-:S05]  /*9f20*/  PRMT R185, R23, 0x8880, RZ ;  /* 0x0000888017b97816 */ /* 0x020fca00000000ff */
[----:B------:R-:W-:-:S07]  /*9f30*/  IMAD R185, R185, R184, RZ ;  /* 0x000000b8b9b97224 */ /* 0x000fce00078e02ff */
.L_x_261:
[----:B------:R-:W-:Y:S05]  /*9f40*/  BSYNC B1 ;  /* 0x0000000000017941 */ /* 0x000fea0003800000 */
.L_x_260:
[----:B------:R-:W-:Y:S01]  /*9f50*/  @!P5 IMAD R57, R57, R22, R185 ;  /* 0x000000163939d224 */ /* 0x000fe200078e02b9 */
[----:B------:R-:W-:Y:S04]  /*9f60*/  BSSY B1, `(.L_x_262) ;  /* 0x0000006000017945 */ /* 0x000fe80003800000 */
[----:B------:R0:W-:Y:S01]  /*9f70*/  @!P5 STG.E.U8 desc[UR46][R6.64+0x61], R57 ;  /* 0x000061390600d986 */ /* 0x0001e2000c10112e */
[----:B------:R-:W-:Y:S05]  /*9f80*/  @P6 BRA `(.L_x_263) ;  /* 0x00000000000c6947 */ /* 0x000fea0003800000 */
[----:B-1----:R-:W5:Y:S02]  /*9f90*/  LDG.E.U8 R23, desc[UR46][R188.64+0x60] ;  /* 0x0000602ebc177981 */ /* 0x002f64000c1e1100 */
[----:B-----5:R-:W-:-:S05]  /*9fa0*/  PRMT R185, R23, 0x8880, RZ ;  /* 0x0000888017b97816 */ /* 0x020fca00000000ff */
[----:B------:R-:W-:-:S07]  /*9fb0*/  IMAD R185, R185, R184, RZ ;  /* 0x000000b8b9b97224 */ /* 0x000fce00078e02ff */
.L_x_263:
[----:B------:R-:W-:Y:S05]  /*9fc0*/  BSYNC B1 ;  /* 0x0000000000017941 */ /* 0x000fea0003800000 */
.L_x_262:
        /* <DEDUP_REMOVED lines=10> */
.L_x_265:
[----:B------:R-:W-:Y:S05]  /*a070*/  BSYNC B1 ;  /* 0x0000000000017941 */ /* 0x000fea0003800000 */
.L_x_264:
[----:B------:R-:W-:Y:S01]  /*a080*/  @!P4 IMAD R59, R59, R22, R185 ;  /* 0x000000163b3bc224 */ /* 0x000fe200078e02b9 */
[----:B------:R-:W-:Y:S04]  /*a090*/  BSSY B1, `(.L_x_266) ;  /* 0x0000006000017945 */ /* 0x000fe80003800000 */
[----:B------:R0:W-:Y:S01]  /*a0a0*/  @!P4 STG.E.U8 desc[UR46][R10.64+0x61], R59 ;  /* 0x0000613b0a00c986 */ /* 0x0001e2000c10112e */
[----:B------:R-:W-:Y:S05]  /*a0b0*/  @P5 BRA `(.L_x_267) ;  /* 0x00000000000c5947 */ /* 0x000fea0003800000 */
[----:B-1----:R-:W5:Y:S02]  /*a0c0*/  LDG.E.U8 R23, desc[UR46][R12.64+0x68] ;  /* 0x0000682e0c177981 */ /* 0x002f64000c1e1100 */
[----:B-----5:R-:W-:-:S05]  /*a0d0*/  PRMT R185, R23, 0x8880, RZ ;  /* 0x0000888017b97816 */ /* 0x020fca00000000ff */
[----:B------:R-:W-:-:S07]  /*a0e0*/  IMAD R185, R185, R184, RZ ;  /* 0x000000b8b9b97224 */ /* 0x000fce00078e02ff */
.L_x_267:
[----:B------:R-:W-:Y:S05]  /*a0f0*/  BSYNC B1 ;  /* 0x0000000000017941 */ /* 0x000fea0003800000 */
.L_x_266:
[----:B0-----:R-:W-:Y:S01]  /*a100*/  @!P5 IMAD R15, R60, R22, R185 ;  /* 0x000000163c0fd224 */ /* 0x001fe200078e02b9 */
[----:B------:R-:W-:Y:S04]  /*a110*/  BSSY B1, `(.L_x_268) ;  /* 0x0000006000017945 */ /* 0x000fe80003800000 */
[----:B------:R0:W-:Y:S01]  /*a120*/  @!P5 STG.E.U8 desc[UR46][R6.64+0x68], R15 ;  /* 0x0000680f0600d986 */ /* 0x0001e2000c10112e */
[----:B------:R-:W-:Y:S05]  /*a130*/  @P6 BRA `(.L_x_269) ;  /* 0x00000000000c6947 */ /* 0x000fea0003800000 */
[----:B-1----:R-:W5:Y:S02]  /*a140*/  LDG.E.U8 R23, desc[UR46][R12.64+0x69] ;  /* 0x0000692e0c177981 */ /* 0x002f64000c1e1100 */
[----:B-----5:R-:W-:-:S05]  /*a150*/  PRMT R185, R23, 0x8880, RZ ;  /* 0x0000888017b97816 */ /* 0x020fca00000000ff */
[----:B------:R-:W-:-:S07]  /*a160*/  IMAD R185, R185, R184, RZ ;  /* 0x000000b8b9b97224 */ /* 0x000fce00078e02ff */
.L_x_269:
[----:B------:R-:W-:Y:S05]  /*a170*/  BSYNC B1 ;  /* 0x0000000000017941 */ /* 0x000fea0003800000 */
.L_x_268:
        /* <DEDUP_REMOVED lines=10> */
.L_x_271:
[----:B------:R-:W-:Y:S05]  /*a220*/  BSYNC B1 ;  /* 0x0000000000017941 */ /* 0x000fea0003800000 */
.L_x_270:
[----:B0-----:R-:W-:Y:S01]  /*a230*/  @!P4 IMAD R15, R62, R22, R185 ;  /* 0x000000163e0fc224 */ /* 0x001fe200078e02b9 */
[----:B------:R-:W-:Y:S04]  /*a240*/  BSSY B1, `(.L_x_272) ;  /* 0x0000006000017945 */ /* 0x000fe80003800000 */
[----:B------:R0:W-:Y:S01]  /*a250*/  @!P4 STG.E.U8 desc[UR46][R10.64+0x68], R15 ;  /* 0x0000680f0a00c986 */ /* 0x0001e2000c10112e */
[----:B------:R-:W-:Y:S05]  /*a260*/  @P5 BRA `(.L_x_273) ;  /* 0x00000000000c5947 */ /* 0x000fea0003800000 */
[----:B-1----:R-:W5:Y:S02]  /*a270*/  LDG.E.U8 R23, desc[UR46][R188.64+0x69] ;  /* 0x0000692ebc177981 */ /* 0x002f64000c1e1100 */
[----:B-----5:R-:W-:-:S05]  /*a280*/  PRMT R185, R23, 0x8880, RZ ;  /* 0x0000888017b97816 */ /* 0x020fca00000000ff */
[----:B------:R-:W-:-:S07]  /*a290*/  IMAD R185, R185, R184, RZ ;  /* 0x000000b8b9b97224 */ /* 0x000fce00078e02ff */
.L_x_273:
[----:B------:R-:W-:Y:S05]  /*a2a0*/  BSYNC B1 ;  /* 0x0000000000017941 */ /* 0x000fea0003800000 */
.L_x_272:
[----:B------:R-:W-:Y:S01]  /*a2b0*/  @!P5 IMAD R63, R63, R22, R185 ;  /* 0x000000163f3fd224 */ /* 0x000fe200078e02b9 */
[----:B------:R-:W-:Y:S04]  /*a2c0*/  BSSY B1, `(.L_x_274) ;  /* 0x0000006000017945 */ /* 0x000fe80003800000 */
[----:B------:R0:W-:Y:S01]  /*a2d0*/  @!P5 STG.E.U8 desc[UR46][R10.64+0x69], R63 ;  /* 0x0000693f0a00d986 */ /* 0x0001e2000c10112e */
[----:B------:R-:W-:Y:S05]  /*a2e0*/  @P6 BRA `(.L_x_275) ;  /* 0x00000000000c6947 */ /* 0x000fea0003800000 */
[----:B-1----:R-:W5:Y:S02]  /*a2f0*/  LDG.E.U8 R23, desc[UR46][R12.64+0x70] ;  /* 0x0000702e0c177981 */ /* 0x002f64000c1e1100 */
[----:B-----5:R-:W-:-:S05]  /*a300*/  PRMT R185, R23, 0x8880, RZ ;  /* 0x0000888017b97816 */ /* 0x020fca00000000ff */
[----:B------:R-:W-:-:S07]  /*a310*/  IMAD R185, R185, R184, RZ ;  /* 0x000000b8b9b97224 */ /* 0x000fce00078e02ff */
.L_x_275:
[----:B------:R-:W-:Y:S05]  /*a320*/  BSYNC B1 ;  /* 0x0000000000017941 */ /* 0x000fea0003800000 */
.L_x_274:
        /* <DEDUP_REMOVED lines=10> */
.L_x_277:
[----:B------:R-:W-:Y:S05]  /*a3d0*/  BSYNC B1 ;  /* 0x0000000000017941 */ /* 0x000fea0003800000 */
.L_x_276:
[----:B------:R-:W-:Y:S01]  /*a3e0*/  @!P4 IMAD R65, R65, R22, R185 ;  /* 0x000000164141c224 */ /* 0x000fe200078e02b9 */
[----:B------:R-:W-:Y:S04]  /*a3f0*/  BSSY B1, `(.L_x_278) ;  /* 0x0000006000017945 */ /* 0x000fe80003800000 */
[----:B------:R0:W-:Y:S01]  /*a400*/  @!P4 STG.E.U8 desc[UR46][R6.64+0x71], R65 ;  /* 0x000071410600c986 */ /* 0x0001e2000c10112e */
[----:B------:R-:W-:Y:S05]  /*a410*/  @P5 BRA `(.L_x_279) ;  /* 0x00000000000c5947 */ /* 0x000fea0003800000 */
[----:B-1----:R-:W5:Y:S02]  /*a420*/  LDG.E.U8 R23, desc[UR46][R188.64+0x70] ;  /* 0x0000702ebc177981 */ /* 0x002f64000c1e1100 */
[----:B-----5:R-:W-:-:S05]  /*a430*/  PRMT R185, R23, 0x8880, RZ ;  /* 0x0000888017b97816 */ /* 0x020fca00000000ff */
[----:B------:R-:W-:-:S07]  /*a440*/  IMAD R185, R185, R184, RZ ;  /* 0x000000b8b9b97224 */ /* 0x000fce00078e02ff */
.L_x_279:
[----:B------:R-:W-:Y:S05]  /*a450*/  BSYNC B1 ;  /* 0x0000000000017941 */ /* 0x000fea0003800000 */
.L_x_278:
[----:B0-----:R-:W-:Y:S01]  /*a460*/  @!P5 IMAD R15, R66, R22, R185 ;  /* 0x00000016420fd224 */ /* 0x001fe200078e02b9 */
[----:B------:R-:W-:Y:S04]  /*a470*/  BSSY B1, `(.L_x_280) ;  /* 0x0000006000017945 */ /* 0x000fe80003800000 */
[----:B------:R0:W-:Y:S01]  /*a480*/  @!P5 STG.E.U8 desc[UR46][R10.64+0x70], R15 ;  /* 0x0000700f0a00d986 */ /* 0x0001e2000c10112e */
[----:B------:R-:W-:Y:S05]  /*a490*/  @P6 BRA `(.L_x_281) ;  /* 0x00000000000c6947 */ /* 0x000fea0003800000 */
[----:B-1----:R-:W5:Y:S02]  /*a4a0*/  LDG.E.U8 R23, desc[UR46][R188.64+0x71] ;  /* 0x0000712ebc177981 */ /* 0x002f64000c1e1100 */
[----:B-----5:R-:W-:-:S05]  /*a4b0*/  PRMT R185, R23, 0x8880, RZ ;  /* 0x0000888017b97816 */ /* 0x020fca00000000ff */
[----:B------:R-:W-:-:S07]  /*a4c0*/  IMAD R185, R185, R184, RZ ;  /* 0x000000b8b9b97224 */ /* 0x000fce00078e02ff */
.L_x_281:
[----:B------:R-:W-:Y:S05]  /*a4d0*/  BSYNC B1 ;  /* 0x0000000000017941 */ /* 0x000fea0003800000 */
.L_x_280:
        /* <DEDUP_REMOVED lines=10> */
.L_x_283:
[----:B------:R-:W-:Y:S05]  /*a580*/  BSYNC B1 ;  /* 0x0000000000017941 */ /* 0x000fea0003800000 */
.L_x_282:
[----:B0-----:R-:W-:Y:S01]  /*a590*/  @!P4 IMAD R15, R68, R22, R185 ;  /* 0x00000016440fc224 */ /* 0x001fe200078e02b9 */
[----:B------:R-:W-:Y:S04]  /*a5a0*/  BSSY B1, `(.L_x_284) ;  /* 0x0000006000017945 */ /* 0x000fe80003800000 */
[----:B------:R0:W-:Y:S01]  /*a5b0*/  @!P4 STG.E.U8 desc[UR46][R6.64+0x78], R15 ;  /* 0x0000780f0600c986 */ /* 0x0001e2000c10112e */
[----:B------:R-:W-:Y:S05]  /*a5c0*/  @P5 BRA `(.L_x_285) ;  /* 0x00000000000c5947 */ /* 0x000fea0003800000 */
[----:B-1----:R-:W5:Y:S02]  /*a5d0*/  LDG.E.U8 R23, desc[UR46][R12.64+0x79] ;  /* 0x0000792e0c177981 */ /* 0x002f64000c1e1100 */
[----:B-----5:R-:W-:-:S05]  /*a5e0*/  PRMT R185, R23, 0x8880, RZ ;  /* 0x0000888017b97816 */ /* 0x020fca00000000ff */
[----:B------:R-:W-:-:S07]  /*a5f0*/  IMAD R185, R185, R184, RZ ;  /* 0x000000b8b9b97224 */ /* 0x000fce00078e02ff */
.L_x_285:
[----:B------:R-:W-:Y:S05]  /*a600*/  BSYNC B1 ;  /* 0x0000000000017941 */ /* 0x000fea0003800000 */
.L_x_284:
[----:B------:R-:W-:Y:S01]  /*a610*/  @!P5 IMAD R69, R69, R22, R185 ;  /* 0x000000164545d224 */ /* 0x000fe200078e02b9 */
[----:B------:R-:W-:Y:S04]  /*a620*/  BSSY B1, `(.L_x_286) ;  /* 0x0000006000017945 */ /* 0x000fe80003800000 */
[----:B------:R0:W-:Y:S01]  /*a630*/  @!P5 STG.E.U8 desc[UR46][R6.64+0x79], R69 ;  /* 0x000079450600d986 */ /* 0x0001e2000c10112e */
[----:B------:R-:W-:Y:S05]  /*a640*/  @P6 BRA `(.L_x_287) ;  /* 0x00000000000c6947 */ /* 0x000fea0003800000 */
[----:B-1----:R-:W5:Y:S02]  /*a650*/  LDG.E.U8 R23, desc[UR46][R188.64+0x78] ;  /* 0x0000782ebc177981 */ /* 0x002f64000c1e1100 */
[----:B-----5:R-:W-:-:S05]  /*a660*/  PRMT R185, R23, 0x8880, RZ ;  /* 0x0000888017b97816 */ /* 0x020fca00000000ff */
[----:B------:R-:W-:-:S07]  /*a670*/  IMAD R185, R185, R184, RZ ;  /* 0x000000b8b9b97224 */ /* 0x000fce00078e02ff */
.L_x_287:
[----:B------:R-:W-:Y:S05]  /*a680*/  BSYNC B1 ;  /* 0x0000000000017941 */ /* 0x000fea0003800000 */
.L_x_286:
        /* <DEDUP_REMOVED lines=10> */
.L_x_289:
[----:B------:R-:W-:Y:S05]  /*a730*/  BSYNC B1 ;  /* 0x0000000000017941 */ /* 0x000fea0003800000 */
.L_x_288:
[----:B------:R-:W-:Y:S01]  /*a740*/  @!P4 IMAD R71, R71, R22, R185 ;  /* 0x000000164747c224 */ /* 0x000fe200078e02b9 */
[----:B------:R-:W-:Y:S04]  /*a750*/  BSSY B1, `(.L_x_290) ;  /* 0x0000006000017945 */ /* 0x000fe80003800000 */
[----:B------:R0:W-:Y:S01]  /*a760*/  @!P4 STG.E.U8 desc[UR46][R10.64+0x79], R71 ;  /* 0x000079470a00c986 */ /* 0x0001e2000c10112e */
[----:B------:R-:W-:Y:S05]  /*a770*/  @P5 BRA `(.L_x_291) ;  /* 0x00000000000c5947 */ /* 0x000fea0003800000 */
[----:B-1----:R-:W5:Y:S02]  /*a780*/  LDG.E.U8 R23, desc[UR46][R186.64+0x80] ;  /* 0x0000802eba177981 */ /* 0x002f64000c1e1100 */
[----:B-----5:R-:W-:-:S05]  /*a790*/  PRMT R185, R23, 0x8880, RZ ;  /* 0x0000888017b97816 */ /* 0x020fca00000000ff */
[----:B------:R-:W-:-:S07]  /*a7a0*/  IMAD R185, R185, R184, RZ ;  /* 0x000000b8b9b97224 */ /* 0x000fce00078e02ff */
.L_x_291:
[----:B------:R-:W-:Y:S05]  /*a7b0*/  BSYNC B1 ;  /* 0x0000000000017941 */ /* 0x000fea0003800000 */
.L_x_290:
[----:B0-----:R-:W-:Y:S01]  /*a7c0*/  @!P5 IMAD R15, R40, R22, R185 ;  /* 0x00000016280fd224 */ /* 0x001fe200078e02b9 */
[----:B------:R-:W-:Y:S04]  /*a7d0*/  BSSY B1, `(.L_x_292) ;  /* 0x0000006000017945 */ /* 0x000fe80003800000 */
[----:B------:R0:W-:Y:S01]  /*a7e0*/  @!P5 STG.E.U8 desc[UR46][R4.64+0x80], R15 ;  /* 0x0000800f0400d986 */ /* 0x0001e2000c10112e */
[----:B------:R-:W-:Y:S05]  /*a7f0*/  @P6 BRA `(.L_x_293) ;  /* 0x00000000000c6947 */ /* 0x000fea0003800000 */
[----:B-1----:R-:W5:Y:S02]  /*a800*/  LDG.E.U8 R23, desc[UR46][R186.64+0x81] ;  /* 0x0000812eba177981 */ /* 0x002f64000c1e1100 */
[----:B-----5:R-:W-:-:S05]  /*a810*/  PRMT R185, R23, 0x8880, RZ ;  /* 0x0000888017b97816 */ /* 0x020fca00000000ff */
[----:B------:R-:W-:-:S07]  /*a820*/  IMAD R185, R185, R184, RZ ;  /* 0x000000b8b9b97224 */ /* 0x000fce00078e02ff */
.L_x_293:
[----:B------:R-:W-:Y:S05]  /*a830*/  BSYNC B1 ;  /* 0x0000000000017941 */ /* 0x000fea0003800000 */
.L_x_292:
        /* <DEDUP_REMOVED lines=10> */
.L_x_295:
[----:B------:R-:W-:Y:S05]  /*a8e0*/  BSYNC B1 ;  /* 0x0000000000017941 */ /* 0x000fea0003800000 */
.L_x_294:
[----:B0-----:R-:W-:Y:S01]  /*a8f0*/  @!P4 IMAD R15, R42, R22, R185 ;  /* 0x000000162a0fc224 */ /* 0x001fe200078e02b9 */
[----:B------:R-:W-:Y:S04]  /*a900*/  BSSY B1, `(.L_x_296) ;  /* 0x0000006000017945 */ /* 0x000fe80003800000 */
[----:B------:R0:W-:Y:S01]  /*a910*/  @!P4 STG.E.U8 desc[UR46][R8.64+0x80], R15 ;  /* 0x0000800f0800c986 */ /* 0x0001e2000c10112e */
[----:B------:R-:W-:Y:S05]  /*a920*/  @P5 BRA `(.L_x_297) ;  /* 0x00000000000c5947 */ /* 0x000fea0003800000 */
[----:B-1----:R-:W5:Y:S02]  /*a930*/  LDG.E.U8 R23, desc[UR46][R168.64+0x81] ;  /* 0x0000812ea8177981 */ /* 0x002f64000c1e1100 */
[----:B-----5:R-:W-:-:S05]  /*a940*/  PRMT R185, R23, 0x8880, RZ ;  /* 0x0000888017b97816 */ /* 0x020fca00000000ff */
[----:B------:R-:W-:-:S07]  /*a950*/  IMAD R185, R185, R184, RZ ;  /* 0x000000b8b9b97224 */ /* 0x000fce00078e02ff */
.L_x_297:
[----:B------:R-:W-:Y:S05]  /*a960*/  BSYNC B1 ;  /* 0x0000000000017941 */ /* 0x000fea0003800000 */
.L_x_296:
[----:B------:R-:W-:Y:S01]  /*a970*/  @!P5 IMAD R43, R43, R22, R185 ;  /* 0x000000162b2bd224 */ /* 0x000fe200078e02b9 */
[----:B------:R-:W-:Y:S04]  /*a980*/  BSSY B1, `(.L_x_298) ;  /* 0x0000006000017945 */ /* 0x000fe80003800000 */
[----:B------:R0:W-:Y:S01]  /*a990*/  @!P5 STG.E.U8 desc[UR46][R8.64+0x81], R43 ;  /* 0x0000812b0800d986 */ /* 0x0001e2000c10112e */
[----:B------:R-:W-:Y:S05]  /*a9a0*/  @P6 BRA `(.L_x_299) ;  /* 0x00000000000c6947 */ /* 0x000fea0003800000 */
[----:B-1----:R-:W5:Y:S02]  /*a9b0*/  LDG.E.U8 R23, desc[UR46][R186.64+0x88] ;  /* 0x0000882eba177981 */ /* 0x002f64000c1e1100 */
[----:B-----5:R-:W-:-:S05]  /*a9c0*/  PRMT R185, R23, 0x8880, RZ ;  /* 0x0000888017b97816 */ /* 0x020fca00000000ff */
[----:B------:R-:W-:-:S07]  /*a9d0*/  IMAD R185, R185, R184, RZ ;  /* 0x000000b8b9b97224 */ /* 0x000fce00078e02ff */
.L_x_299:
[----:B------:R-:W-:Y:S05]  /*a9e0*/  BSYNC B1 ;  /* 0x0000000000017941 */ /* 0x000fea0003800000 */
.L_x_298:
        /* <DEDUP_REMOVED lines=10> */
.L_x_301:
[----:B------:R-:W-:Y:S05]  /*aa90*/  BSYNC B1 ;  /* 0x0000000000017941 */ /* 0x000fea0003800000 */
.L_x_300:
[----:B------:R-:W-:Y:S01]  /*aaa0*/  @!P4 IMAD R45, R45, R22, R185 ;  /* 0x000000162d2dc224 */ /* 0x000fe200078e02b9 */
[----:B------:R-:W-:Y:S04]  /*aab0*/  BSSY B1, `(.L_x_302) ;  /* 0x0000006000017945 */ /* 0x000fe80003800000 */
[----:B------:R0:W-:Y:S01]  /*aac0*/  @!P4 STG.E.U8 desc[UR46][R4.64+0x89], R45 ;  /* 0x0000892d0400c986 */ /* 0x0001e2000c10112e */
[----:B------:R-:W-:Y:S05]  /*aad0*/  @P5 BRA `(.L_x_303) ;  /* 0x00000000000c5947 */ /* 0x000fea0003800000 */
[----:B-1----:R-:W5:Y:S02]  /*aae0*/  LDG.E.U8 R23, desc[UR46][R168.64+0x88] ;  /* 0x0000882ea8177981 */ /* 0x002f64000c1e1100 */
[----:B-----5:R-:W-:-:S05]  /*aaf0*/  PRMT R185, R23, 0x8880, RZ ;  /* 0x0000888017b97816 */ /* 0x020fca00000000ff */
[----:B------:R-:W-:-:S07]  /*ab00*/  IMAD R185, R185, R184, RZ ;  /* 0x000000b8b9b97224 */ /* 0x000fce00078e02ff */
.L_x_303:
[----:B------:R-:W-:Y:S05]  /*ab10*/  BSYNC B1 ;  /* 0x0000000000017941 */ /* 0x000fea0003800000 */
.L_x_302:
[----:B0-----:R-:W-:Y:S01]  /*ab20*/  @!P5 IMAD R15, R46, R22, R185 ;  /* 0x000000162e0fd224 */ /* 0x001fe200078e02b9 */
[----:B------:R-:W-:Y:S04]  /*ab30*/  BSSY B1, `(.L_x_304) ;  /* 0x0000006000017945 */ /* 0x000fe80003800000 */
[----:B------:R0:W-:Y:S01]  /*ab40*/  @!P5 STG.E.U8 desc[UR46][R8.64+0x88], R15 ;  /* 0x0000880f0800d986 */ /* 0x0001e2000c10112e */
[----:B------:R-:W-:Y:S05]  /*ab50*/  @P6 BRA `(.L_x_305) ;  /* 0x00000000000c6947 */ /* 0x000fea0003800000 */
[----:B-1----:R-:W5:Y:S02]  /*ab60*/  LDG.E.U8 R23, desc[UR46][R168.64+0x89] ;  /* 0x0000892ea8177981 */ /* 0x002f64000c1e1100 */
[----:B-----5:R-:W-:-:S05]  /*ab70*/  PRMT R185, R23, 0x8880, RZ ;  /* 0x0000888017b97816 */ /* 0x020fca00000000ff */
[----:B------:R-:W-:-:S07]  /*ab80*/  IMAD R185, R185, R184, RZ ;  /* 0x000000b8b9b97224 */ /* 0x000fce00078e02ff */
.L_x_305:
[----:B------:R-:W-:Y:S05]  /*ab90*/  BSYNC B1 ;  /* 0x0000000000017941 */ /* 0x000fea0003800000 */
.L_x_304:
        /* <DEDUP_REMOVED lines=10> */
.L_x_307:
[----:B------:R-:W-:Y:S05]  /*ac40*/  BSYNC B1 ;  /* 0x0000000000017941 */ /* 0x000fea0003800000 */
.L_x_306:
[----:B0-----:R-:W-:Y:S01]  /*ac50*/  @!P4 IMAD R15, R48, R22, R185 ;  /* 0x00000016300fc224 */ /* 0x001fe200078e02b9 */
[----:B------:R-:W-:Y:S04]  /*ac60*/  BSSY B1, `(.L_x_308) ;  /* 0x0000006000017945 */ /* 0x000fe80003800000 */
[----:B------:R0:W-:Y:S01]  /*ac70*/  @!P4 STG.E.U8 desc[UR46][R4.64+0x90], R15 ;  /* 0x0000900f0400c986 */ /* 0x0001e2000c10112e */
[----:B------:R-:W-:Y:S05]  /*ac80*/  @P5 BRA `(.L_x_309) ;  /* 0x00000000000c5947 */ /* 0x000fea0003800000 */
[----:B-1----:R-:W5:Y:S02]  /*ac90*/  LDG.E.U8 R23, desc[UR46][R186.64+0x91] ;  /* 0x0000912eba177981 */ /* 0x002f64000c1e1100 */
[----:B-----5:R-:W-:-:S05]  /*aca0*/  PRMT R185, R23, 0x8880, RZ ;  /* 0x0000888017b97816 */ /* 0x020fca00000000ff */
[----:B------:R-:W-:-:S07]  /*acb0*/  IMAD R185, R185, R184, RZ ;  /* 0x000000b8b9b97224 */ /* 0x000fce00078e02ff */
.L_x_309:
[----:B------:R-:W-:Y:S05]  /*acc0*/  BSYNC B1 ;  /* 0x0000000000017941 */ /* 0x000fea0003800000 */
.L_x_308:
[----:B------:R-:W-:Y:S01]  /*acd0*/  @!P5 IMAD R49, R49, R22, R185 ;  /* 0x000000163131d224 */ /* 0x000fe200078e02b9 */
[----:B------:R-:W-:Y:S04]  /*ace0*/  BSSY B1, `(.L_x_310) ;  /* 0x0000006000017945 */ /* 0x000fe80003800000 */
[----:B------:R0:W-:Y:S01]  /*acf0*/  @!P5 STG.E.U8 desc[UR46][R4.64+0x91], R49 ;  /* 0x000091310400d986 */ /* 0x0001e2000c10112e */
[----:B------:R-:W-:Y:S05]  /*ad00*/  @P6 BRA `(.L_x_311) ;  /* 0x00000000000c6947 */ /* 0x000fea0003800000 */
[----:B-1----:R-:W5:Y:S02]  /*ad10*/  LDG.E.U8 R23, desc[UR46][R168.64+0x90] ;  /* 0x0000902ea8177981 */ /* 0x002f64000c1e1100 */
[----:B-----5:R-:W-:-:S05]  /*ad20*/  PRMT R185, R23, 0x8880, RZ ;  /* 0x0000888017b97816 */ /* 0x020fca00000000ff */
[----:B------:R-:W-:-:S07]  /*ad30*/  IMAD R185, R185, R184, RZ ;  /* 0x000000b8b9b97224 */ /* 0x000fce00078e02ff */
.L_x_311:
[----:B------:R-:W-:Y:S05]  /*ad40*/  BSYNC B1 ;  /* 0x0000000000017941 */ /* 0x000fea0003800000 */
.L_x_310:
[C---:B------:R-:W-:Y:S01]  /*ad50*/  ISETP.LT.OR P5, PT, R3.reuse, 0x92, !P2 ;  /* 0x000000920300780c */ /* 0x040fe200057a1670 */
[----:B0-----:R-:W-:Y:S01]  /*ad60*/  @!P6 IMAD R15, R50, R22, R185 ;  /* 0x00000016320fe224 */ /* 0x001fe200078e02b9 */
[----:B------:R-:W-:Y:S01]  /*ad70*/  BSSY B1, `(.L_x_312) ;  /* 0x0000009000017945 */ /* 0x000fe20003800000 */
[----:B------:R-:W-:-:S03]  /*ad80*/  ISETP.LT.OR P4, PT, R3, 0x99, !P3 ;  /* 0x000000990300780c */ /* 0x000fc60005f81670 */
[----:B------:R0:W-:Y:S01]  /*ad90*/  @!P6 STG.E.U8 desc[UR46][R8.64+0x90], R15 ;  /* 0x0000900f0800e986 */ /* 0x0001e2000c10112e */
[C---:B------:R-:W-:Y:S02]  /*ada0*/  ISETP.LT.OR P6, PT, R3.reuse, 0x9a, !P3 ;  /* 0x0000009a0300780c */ /* 0x040fe40005fc1670 */
[----:B------:R-:W-:-:S04]  /*adb0*/  ISETP.LT.OR P3, PT, R3, 0x99, !P2 ;  /* 0x000000990300780c */ /* 0x000fc80005761670 */
[----:B------:R-:W-:Y:S09]  /*adc0*/  @P5 BRA `(.L_x_313) ;  /* 0x00000000000c5947 */ /* 0x000ff20003800000 */
[----:B-1----:R-:W5:Y:S02]  /*add0*/  LDG.E.U8 R23, desc[UR46][R168.64+0x91] ;  /* 0x0000912ea8177981 */ /* 0x002f64000c1e1100 */
[----:B-----5:R-:W-:-:S05]  /*ade0*/  PRMT R185, R23, 0x8880, RZ ;  /* 0x0000888017b97816 */ /* 0x020fca00000000ff */
[----:B------:R-:W-:-:S07]  /*adf0*/  IMAD R185, R185, R184, RZ ;  /* 0x000000b8b9b97224 */ /* 0x000fce00078e02ff */
.L_x_313:
[----:B------:R-:W-:Y:S05]  /*ae00*/  BSYNC B1 ;  /* 0x0000000000017941 */ /* 0x000fea0003800000 */
.L_x_312:
[----:B------:R-:W-:Y:S01]  /*ae10*/  @!P5 IMAD R51, R51, R22, R185 ;  /* 0x000000163333d224 */ /* 0x000fe200078e02b9 */
[----:B------:R-:W-:Y:S04]  /*ae20*/  BSSY B1, `(.L_x_314) ;  /* 0x0000006000017945 */ /* 0x000fe80003800000 */
[----:B------:R0:W-:Y:S01]  /*ae30*/  @!P5 STG.E.U8 desc[UR46][R8.64+0x91], R51 ;  /* 0x000091330800d986 */ /* 0x0001e2000c10112e */
[----:B------:R-:W-:Y:S05]  /*ae40*/  @P4 BRA `(.L_x_315) ;  /* 0x00000000000c4947 */ /* 0x000fea0003800000 */
[----:B-1----:R-:W5:Y:S02]  /*ae50*/  LDG.E.U8 R23, desc[UR46][R186.64+0x98] ;  /* 0x0000982eba177981 */ /* 0x002f64000c1e1100 */
[----:B-----5:R-:W-:-:S05]  /*ae60*/  PRMT R185, R23, 0x8880, RZ ;  /* 0x0000888017b97816 */ /* 0x020fca00000000ff */
[----:B------:R-:W-:-:S07]  /*ae70*/  IMAD R185, R185, R184, RZ ;  /* 0x000000b8b9b97224 */ /* 0x000fce00078e02ff */
.L_x_315:
[----:B------:R-:W-:Y:S05]  /*ae80*/  BSYNC B1 ;  /* 0x0000000000017941 */ /* 0x000fea0003800000 */
.L_x_314:
[----:B0-----:R-:W-:Y:S01]  /*ae90*/  @!P4 IMAD R15, R52, R22, R185 ;  /* 0x00000016340fc224 */ /* 0x001fe200078e02b9 */
[----:B------:R-:W-:Y:S04]  /*aea0*/  BSSY B1, `(.L_x_316) ;  /* 0x0000006000017945 */ /* 0x000fe80003800000 */
[----:B------:R0:W-:Y:S01]  /*aeb0*/  @!P4 STG.E.U8 desc[UR46][R4.64+0x98], R15 ;  /* 0x0000980f0400c986 */ /* 0x0001e2000c10112e */
[----:B------:R-:W-:Y:S05]  /*aec0*/  @P6 BRA `(.L_x_317) ;  /* 0x00000000000c6947 */ /* 0x000fea0003800000 */
[----:B-1----:R-:W5:Y:S02]  /*aed0*/  LDG.E.U8 R23, desc[UR46][R186.64+0x99] ;  /* 0x0000992eba177981 */ /* 0x002f64000c1e1100 */
[----:B-----5:R-:W-:-:S05]  /*aee0*/  PRMT R185, R23, 0x8880, RZ ;  /* 0x0000888017b97816 */ /* 0x020fca00000000ff */
[----:B------:R-:W-:-:S07]  /*aef0*/  IMAD R185, R185, R184, RZ ;  /* 0x000000b8b9b97224 */ /* 0x000fce00078e02ff */
.L_x_317:
[----:B------:R-:W-:Y:S05]  /*af00*/  BSYNC B1 ;  /* 0x0000000000017941 */ /* 0x000fea0003800000 */
.L_x_316:
[----:B------:R-:W-:Y:S01]  /*af10*/  @!P6 IMAD R53, R53, R22, R185 ;  /* 0x000000163535e224 */ /* 0x000fe200078e02b9 */
[----:B------:R-:W-:Y:S04]  /*af20*/  BSSY B1, `(.L_x_318) ;  /* 0x0000006000017945 */ /* 0x000fe80003800000 */
[----:B------:R0:W-:Y:S01]  /*af30*/  @!P6 STG.E.U8 desc[UR46][R4.64+0x99], R53 ;  /* 0x000099350400e986 */ /* 0x0001e2000c10112e */
[----:B------:R-:W-:Y:S05]  /*af40*/  @P3 BRA `(.L_x_319) ;  /* 0x00000000000c3947 */ /* 0x000fea0003800000 */
[----:B-1----:R-:W5:Y:S02]  /*af50*/  LDG.E.U8 R23, desc[UR46][R168.64+0x98] ;  /* 0x0000982ea8177981 */ /* 0x002f64000c1e1100 */
[----:B-----5:R-:W-:-:S05]  /*af60*/  PRMT R185, R23, 0x8880, RZ ;  /* 0x0000888017b97816 */ /* 0x020fca00000000ff */
[----:B------:R-:W-:-:S07]  /*af70*/  IMAD R185, R185, R184, RZ ;  /* 0x000000b8b9b97224 */ /* 0x000fce00078e02ff */
.L_x_319:
[----:B------:R-:W-:Y:S05]  /*af80*/  BSYNC B1 ;  /* 0x0000000000017941 */ /* 0x000fea0003800000 */
.L_x_318:
[C---:B------:R-:W-:Y:S01]  /*af90*/  ISETP.LT.OR P2, PT, R3.reuse, 0x9a, !P2 ;  /* 0x0000009a0300780c */ /* 0x040fe20005741670 */
[----:B0-2-4-:R-:W-:Y:S01]  /*afa0*/  @!P3 IMAD R5, R54, R22, R185 ;  /* 0x000000163605b224 */ /* 0x015fe200078e02b9 */
[----:B------:R-:W-:Y:S01]  /*afb0*/  BSSY B1, `(.L_x_320) ;  /* 0x000000a000017945 */ /* 0x000fe20003800000 */
[C---:B------:R-:W-:Y:S02]  /*afc0*/  ISETP.LT.OR P4, PT, R3.reuse, 0x81, !P1 ;  /* 0x000000810300780c */ /* 0x040fe40004f81670 */
[C---:B------:R-:W-:Y:S01]  /*afd0*/  ISETP.LT.OR P5, PT, R3.reuse, 0x82, !P1 ;  /* 0x000000820300780c */ /* 0x040fe20004fa1670 */
[----:B------:R0:W-:Y:S01]  /*afe0*/  @!P3 STG.E.U8 desc[UR46][R8.64+0x98], R5 ;  /* 0x000098050800b986 */ /* 0x0001e2000c10112e */
[C---:B------:R-:W-:Y:S02]  /*aff0*/  ISETP.LT.OR P6, PT, R3.reuse, 0x81, !P0 ;  /* 0x000000810300780c */ /* 0x040fe400047c1670 */
[----:B------:R-:W-:-:S04]  /*b000*/  ISETP.LT.OR P3, PT, R3, 0x82, !P0 ;  /* 0x000000820300780c */ /* 0x000fc80004761670 */
[----:B------:R-:W-:Y:S09]  /*b010*/  @P2 BRA `(.L_x_321) ;  /* 0x00000000000c2947 */ /* 0x000ff20003800000 */
[----:B-1----:R-:W2:Y:S02]  /*b020*/  LDG.E.U8 R23, desc[UR46][R168.64+0x99] ;  /* 0x0000992ea8177981 */ /* 0x002ea4000c1e1100 */
[----:B--2---:R-:W-:-:S05]  /*b030*/  PRMT R185, R23, 0x8880, RZ ;  /* 0x0000888017b97816 */ /* 0x004fca00000000ff */
[----:B------:R-:W-:-:S07]  /*b040*/  IMAD R185, R185, R184, RZ ;  /* 0x000000b8b9b97224 */ /* 0x000fce00078e02ff */
.L_x_321:
[----:B------:R-:W-:Y:S05]  /*b050*/  BSYNC B1 ;  /* 0x0000000000017941 */ /* 0x000fea0003800000 */
.L_x_320:
[----:B------:R-:W-:Y:S01]  /*b060*/  @!P2 IMAD R55, R55, R22, R185 ;  /* 0x000000163737a224 */ /* 0x000fe200078e02b9 */
[----:B------:R-:W-:Y:S04]  /*b070*/  BSSY B1, `(.L_x_322) ;  /* 0x0000006000017945 */ /* 0x000fe80003800000 */
[----:B------:R2:W-:Y:S01]  /*b080*/  @!P2 STG.E.U8 desc[UR46][R8.64+0x99], R55 ;  /* 0x000099370800a986 */ /* 0x0005e2000c10112e */
[----:B------:R-:W-:Y:S05]  /*b090*/  @P4 BRA `(.L_x_323) ;  /* 0x00000000000c4947 */ /* 0x000fea0003800000 */
[----:B-1----:R-:W4:Y:S02]  /*b0a0*/  LDG.E.U8 R23, desc[UR46][R12.64+0x80] ;  /* 0x0000802e0c177981 */ /* 0x002f24000c1e1100 */
[----:B----4-:R-:W-:-:S05]  /*b0b0*/  PRMT R185, R23, 0x8880, RZ ;  /* 0x0000888017b97816 */ /* 0x010fca00000000ff */
[----:B------:R-:W-:-:S07]  /*b0c0*/  IMAD R185, R185, R184, RZ ;  /* 0x000000b8b9b97224 */ /* 0x000fce00078e02ff */
.L_x_323:
[----:B------:R-:W-:Y:S05]  /*b0d0*/  BSYNC B1 ;  /* 0x0000000000017941 */ /* 0x000fea0003800000 */
.L_x_322:
[----:B0-----:R-:W-:Y:S01]  /*b0e0*/  @!P4 IMAD R5, R24, R22, R185 ;  /* 0x000000161805c224 */ /* 0x001fe200078e02b9 */
[----:B------:R-:W-:Y:S04]  /*b0f0*/  BSSY B1, `(.L_x_324) ;  /* 0x0000006000017945 */ /* 0x000fe80003800000 */
[----:B------:R0:W-:Y:S01]  /*b100*/  @!P4 STG.E.U8 desc[UR46][R6.64+0x80], R5 ;  /* 0x000080050600c986 */ /* 0x0001e2000c10112e */
[----:B------:R-:W-:Y:S05]  /*b110*/  @P5 BRA `(.L_x_325) ;  /* 0x00000000000c5947 */ /* 0x000fea0003800000 */
[----:B-1----:R-:W4:Y:S02]  /*b120*/  LDG.E.U8 R23, desc[UR46][R12.64+0x81] ;  /* 0x0000812e0c177981 */ /* 0x002f24000c1e1100 */
[----:B----4-:R-:W-:-:S05]  /*b130*/  PRMT R185, R23, 0x8880, RZ ;  /* 0x0000888017b97816 */ /* 0x010fca00000000ff */
[----:B------:R-:W-:-:S07]  /*b140*/  IMAD R185, R185, R184, RZ ;  /* 0x000000b8b9b97224 */ /* 0x000fce00078e02ff */
.L_x_325:
[----:B------:R-:W-:Y:S05]  /*b150*/  BSYNC B1 ;  /* 0x0000000000017941 */ /* 0x000fea0003800000 */
.L_x_324:
[----:B------:R-:W-:Y:S01]  /*b160*/  @!P5 IMAD R25, R25, R22, R185 ;  /* 0x000000161919d224 */ /* 0x000fe200078e02b9 */
[----:B------:R-:W-:Y:S04]  /*b170*/  BSSY B1, `(.L_x_326) ;  /* 0x0000006000017945 */ /* 0x000fe80003800000 */
[----:B------:R4:W-:Y:S01]  /*b180*/  @!P5 STG.E.U8 desc[UR46][R6.64+0x81], R25 ;  /* 0x000081190600d986 */ /* 0x0009e2000c10112e */
[----:B------:R-:W-:Y:S05]  /*b190*/  @P6 BRA `(.L_x_327) ;  /* 0x00000000000c6947 */ /* 0x000fea0003800000 */
[----:B-1----:R-:W5:Y:S02]  /*b1a0*/  LDG.E.U8 R23, desc[UR46][R188.64+0x80] ;  /* 0x0000802ebc177981 */ /* 0x002f64000c1e1100 */
[----:B-----5:R-:W-:-:S05]  /*b1b0*/  PRMT R185, R23, 0x8880, RZ ;  /* 0x0000888017b97816 */ /* 0x020fca00000000ff */
[----:B------:R-:W-:-:S07]  /*b1c0*/  IMAD R185, R185, R184, RZ ;  /* 0x000000b8b9b97224 */ /* 0x000fce00078e02ff */
.L_x_327:
[----:B------:R-:W-:Y:S05]  /*b1d0*/  BSYNC B1 ;  /* 0x0000000000017941 */ /* 0x000fea0003800000 */
.L_x_326:
[----:B0-----:R-:W-:Y:S01]  /*b1e0*/  @!P6 IMAD R5, R26, R22, R185 ;  /* 0x000000161a05e224 */ /* 0x001fe200078e02b9 */
[----:B------:R-:W-:Y:S04]  /*b1f0*/  BSSY B1, `(.L_x_328) ;  /* 0x0000006000017945 */ /* 0x000fe80003800000 */
[----:B------:R0:W-:Y:S01]  /*b200*/  @!P6 STG.E.U8 desc[UR46][R10.64+0x80], R5 ;  /* 0x000080050a00e986 */ /* 0x0001e2000c10112e */
[----:B------:R-:W-:Y:S05]  /*b210*/  @P3 BRA `(.L_x_329) ;  /* 0x00000000000c3947 */ /* 0x000fea0003800000 */
[----:B-1----:R-:W5:Y:S02]  /*b220*/  LDG.E.U8 R23, desc[UR46][R188.64+0x81] ;  /* 0x0000812ebc177981 */ /* 0x002f64000c1e1100 */
[----:B-----5:R-:W-:-:S05]  /*b230*/  PRMT R185, R23, 0x8880, RZ ;  /* 0x0000888017b97816 */ /* 0x020fca00000000ff */
[----:B------:R-:W-:-:S07]  /*b240*/  IMAD R185, R185, R184, RZ ;  /* 0x000000b8b9b97224 */ /* 0x000fce00078e02ff */
.L_x_329:
[----:B------:R-:W-:Y:S05]  /*b250*/  BSYNC B1 ;  /* 0x0000000000017941 */ /* 0x000fea0003800000 */
.L_x_328:
        /* <DEDUP_REMOVED lines=12> */
.L_x_331:
[----:B------:R-:W-:Y:S05]  /*b320*/  BSYNC B1 ;  /* 0x0000000000017941 */ /* 0x000fea0003800000 */
.L_x_330:
[----:B0-----:R-:W-:Y:S01]  /*b330*/  @!P5 IMAD R5, R28, R22, R185 ;  /* 0x000000161c05d224 */ /* 0x001fe200078e02b9 */
[----:B------:R-:W-:Y:S04]  /*b340*/  BSSY B1, `(.L_x_332) ;  /* 0x0000006000017945 */ /* 0x000fe80003800000 */
[----:B------:R0:W-:Y:S01]  /*b350*/  @!P5 STG.E.U8 desc[UR46][R6.64+0x88], R5 ;  /* 0x000088050600d986 */ /* 0x0001e2000c10112e */
[----:B------:R-:W-:Y:S05]  /*b360*/  @P2 BRA `(.L_x_333) ;  /* 0x00000000000c2947 */ /* 0x000fea0003800000 */
[----:B-1----:R-:W5:Y:S02]  /*b370*/  LDG.E.U8 R23, desc[UR46][R12.64+0x89] ;  /* 0x0000892e0c177981 */ /* 0x002f64000c1e1100 */
[----:B-----5:R-:W-:-:S05]  /*b380*/  PRMT R185, R23, 0x8880, RZ ;  /* 0x0000888017b97816 */ /* 0x020fca00000000ff */
[----:B------:R-:W-:-:S07]  /*b390*/  IMAD R185, R185, R184, RZ ;  /* 0x000000b8b9b97224 */ /* 0x000fce00078e02ff */
.L_x_333:
[----:B------:R-:W-:Y:S05]  /*b3a0*/  BSYNC B1 ;  /* 0x0000000000017941 */ /* 0x000fea0003800000 */
.L_x_332:
[----:B------:R-:W-:Y:S01]  /*b3b0*/  @!P2 IMAD R29, R29, R22, R185 ;  /* 0x000000161d1da224 */ /* 0x000fe200078e02b9 */
[----:B------:R-:W-:Y:S04]  /*b3c0*/  BSSY B1, `(.L_x_334) ;  /* 0x0000006000017945 */ /* 0x000fe80003800000 */
[----:B------:R0:W-:Y:S01]  /*b3d0*/  @!P2 STG.E.U8 desc[UR46][R6.64+0x89], R29 ;  /* 0x0000891d0600a986 */ /* 0x0001e2000c10112e */
[----:B------:R-:W-:Y:S05]  /*b3e0*/  @P3 BRA `(.L_x_335) ;  /* 0x00000000000c3947 */ /* 0x000fea0003800000 */
[----:B-1----:R-:W5:Y:S02]  /*b3f0*/  LDG.E.U8 R23, desc[UR46][R188.64+0x88] ;  /* 0x0000882ebc177981 */ /* 0x002f64000c1e1100 */
[----:B-----5:R-:W-:-:S05]  /*b400*/  PRMT R185, R23, 0x8880, RZ ;  /* 0x0000888017b97816 */ /* 0x020fca00000000ff */
[----:B------:R-:W-:-:S07]  /*b410*/  IMAD R185, R185, R184, RZ ;  /* 0x000000b8b9b97224 */ /* 0x000fce00078e02ff */
.L_x_335:
[----:B------:R-:W-:Y:S05]  /*b420*/  BSYNC B1 ;  /* 0x0000000000017941 */ /* 0x000fea0003800000 */
.L_x_334:
[----:B0-----:R-:W-:Y:S01]  /*b430*/  @!P3 IMAD R5, R30, R22, R185 ;  /* 0x000000161e05b224 */ /* 0x001fe200078e02b9 */
[----:B------:R-:W-:Y:S04]  /*b440*/  BSSY B1, `(.L_x_336) ;  /* 0x0000006000017945 */ /* 0x000fe80003800000 */
[----:B------:R0:W-:Y:S01]  /*b450*/  @!P3 STG.E.U8 desc[UR46][R10.64+0x88], R5 ;  /* 0x000088050a00b986 */ /* 0x0001e2000c10112e */
[----:B------:R-:W-:Y:S05]  /*b460*/  @P6 BRA `(.L_x_337) ;  /* 0x00000000000c6947 */ /* 0x000fea0003800000 */
[----:B-1----:R-:W5:Y:S02]  /*b470*/  LDG.E.U8 R23, desc[UR46][R188.64+0x89] ;  /* 0x0000892ebc177981 */ /* 0x002f64000c1e1100 */
[----:B-----5:R-:W-:-:S05]  /*b480*/  PRMT R185, R23, 0x8880, RZ ;  /* 0x0000888017b97816 */ /* 0x020fca00000000ff */
[----:B------:R-:W-:-:S07]  /*b490*/  IMAD R185, R185, R184, RZ ;  /* 0x000000b8b9b97224 */ /* 0x000fce00078e02ff */
.L_x_337:
[----:B------:R-:W-:Y:S05]  /*b4a0*/  BSYNC B1 ;  /* 0x0000000000017941 */ /* 0x000fea0003800000 */
.L_x_336:
[----:B------:R-:W-:Y:S01]  /*b4b0*/  @!P6 IMAD R31, R31, R22, R185 ;  /* 0x000000161f1fe224 */ /* 0x000fe200078e02b9 */
[----:B------:R-:W-:Y:S04]  /*b4c0*/  BSSY B1, `(.L_x_338) ;  /* 0x0000006000017945 */ /* 0x000fe80003800000 */
[----:B------:R0:W-:Y:S01]  /*b4d0*/  @!P6 STG.E.U8 desc[UR46][R10.64+0x89], R31 ;  /* 0x0000891f0a00e986 */ /* 0x0001e2000c10112e */
[----:B------:R-:W-:Y:S05]  /*b4e0*/  @P4 BRA `(.L_x_339) ;  /* 0x00000000000c4947 */ /* 0x000fea0003800000 */
[----:B-1----:R-:W5:Y:S02]  /*b4f0*/  LDG.E.U8 R23, desc[UR46][R12.64+0x90] ;  /* 0x0000902e0c177981 */ /* 0x002f64000c1e1100 */
[----:B-----5:R-:W-:-:S05]  /*b500*/  PRMT R185, R23, 0x8880, RZ ;  /* 0x0000888017b97816 */ /* 0x020fca00000000ff */
[----:B------:R-:W-:-:S07]  /*b510*/  IMAD R185, R185, R184, RZ ;  /* 0x000000b8b9b97224 */ /* 0x000fce00078e02ff */
.L_x_339:
[----:B------:R-:W-:Y:S05]  /*b520*/  BSYNC B1 ;  /* 0x0000000000017941 */ /* 0x000fea0003800000 */
.L_x_338:
[C---:B------:R-:W-:Y:S01]  /*b530*/  ISETP.LT.OR P3, PT, R3.reuse, 0x92, !P1 ;  /* 0x000000920300780c */ /* 0x040fe20004f61670 */
[----:B0-----:R-:W-:Y:S01]  /*b540*/  @!P4 IMAD R5, R32, R22, R185 ;  /* 0x000000162005c224 */ /* 0x001fe200078e02b9 */
[----:B------:R-:W-:Y:S01]  /*b550*/  BSSY B1, `(.L_x_340) ;  /* 0x000000b000017945 */ /* 0x000fe20003800000 */
[C---:B------:R-:W-:Y:S02]  /*b560*/  ISETP.LT.OR P2, PT, R3.reuse, 0x91, !P0 ;  /* 0x000000910300780c */ /* 0x040fe40004741670 */
[C---:B------:R-:W-:Y:S01]  /*b570*/  ISETP.LT.OR P5, PT, R3.reuse, 0x92, !P0 ;  /* 0x000000920300780c */ /* 0x040fe200047a1670 */
[----:B------:R0:W-:Y:S01]  /*b580*/  @!P4 STG.E.U8 desc[UR46][R6.64+0x90], R5 ;  /* 0x000090050600c986 */ /* 0x0001e2000c10112e */
[C---:B------:R-:W-:Y:S02]  /*b590*/  ISETP.LT.OR P4, PT, R3.reuse, 0x99, !P1 ;  /* 0x000000990300780c */ /* 0x040fe40004f81670 */
[C---:B------:R-:W-:Y:S02]  /*b5a0*/  ISETP.LT.OR P1, PT, R3.reuse, 0x9a, !P1 ;  /* 0x0000009a0300780c */ /* 0x040fe40004f21670 */
[----:B------:R-:W-:-:S02]  /*b5b0*/  ISETP.LT.OR P6, PT, R3, 0x99, !P0 ;  /* 0x000000990300780c */ /* 0x000fc400047c1670 */
[----:B------:R-:W-:Y:S11]  /*b5c0*/  @P3 BRA `(.L_x_341) ;  /* 0x00000000000c3947 */ /* 0x000ff60003800000 */
[----:B-1----:R-:W5:Y:S02]  /*b5d0*/  LDG.E.U8 R23, desc[UR46][R12.64+0x91] ;  /* 0x0000912e0c177981 */ /* 0x002f64000c1e1100 */
[----:B-----5:R-:W-:-:S05]  /*b5e0*/  PRMT R185, R23, 0x8880, RZ ;  /* 0x0000888017b97816 */ /* 0x020fca00000000ff */
[----:B------:R-:W-:-:S07]  /*b5f0*/  IMAD R185, R185, R184, RZ ;  /* 0x000000b8b9b97224 */ /* 0x000fce00078e02ff */
.L_x_341:
[----:B------:R-:W-:Y:S05]  /*b600*/  BSYNC B1 ;  /* 0x0000000000017941 */ /* 0x000fea0003800000 */
.L_x_340:
[----:B------:R-:W-:Y:S01]  /*b610*/  @!P3 IMAD R33, R33, R22, R185 ;  /* 0x000000162121b224 */ /* 0x000fe200078e02b9 */
[----:B------:R-:W-:Y:S04]  /*b620*/  BSSY B1, `(.L_x_342) ;  /* 0x0000006000017945 */ /* 0x000fe80003800000 */
[----:B------:R0:W-:Y:S01]  /*b630*/  @!P3 STG.E.U8 desc[UR46][R6.64+0x91], R33 ;  /* 0x000091210600b986 */ /* 0x0001e2000c10112e */
[----:B------:R-:W-:Y:S05]  /*b640*/  @P2 BRA `(.L_x_343) ;  /* 0x00000000000c2947 */ /* 0x000fea0003800000 */
[----:B-1----:R-:W5:Y:S02]  /*b650*/  LDG.E.U8 R23, desc[UR46][R188.64+0x90] ;  /* 0x0000902ebc177981 */ /* 0x002f64000c1e1100 */
[----:B-----5:R-:W-:-:S05]  /*b660*/  PRMT R185, R23, 0x8880, RZ ;  /* 0x0000888017b97816 */ /* 0x020fca00000000ff */
[----:B------:R-:W-:-:S07]  /*b670*/  IMAD R185, R185, R184, RZ ;  /* 0x000000b8b9b97224 */ /* 0x000fce00078e02ff */
.L_x_343:
[----:B------:R-:W-:Y:S05]  /*b680*/  BSYNC B1 ;  /* 0x0000000000017941 */ /* 0x000fea0003800000 */
.L_x_342:
[----:B0-----:R-:W-:Y:S01]  /*b690*/  @!P2 IMAD R5, R34, R22, R185 ;  /* 0x000000162205a224 */ /* 0x001fe200078e02b9 */
[----:B------:R-:W-:Y:S04]  /*b6a0*/  BSSY B1, `(.L_x_344) ;  /* 0x0000006000017945 */ /* 0x000fe80003800000 */
[----:B------:R0:W-:Y:S01]  /*b6b0*/  @!P2 STG.E.U8 desc[UR46][R10.64+0x90], R5 ;  /* 0x000090050a00a986 */ /* 0x0001e2000c10112e */
[----:B------:R-:W-:Y:S05]  /*b6c0*/  @P5 BRA `(.L_x_345) ;  /* 0x00000000000c5947 */ /* 0x000fea0003800000 */
[----:B-1----:R-:W5:Y:S02]  /*b6d0*/  LDG.E.U8 R23, desc[UR46][R188.64+0x91] ;  /* 0x0000912ebc177981 */ /* 0x002f64000c1e1100 */
[----:B-----5:R-:W-:-:S05]  /*b6e0*/  PRMT R185, R23, 0x8880, RZ ;  /* 0x0000888017b97816 */ /* 0x020fca00000000ff */
[----:B------:R-:W-:-:S07]  /*b6f0*/  IMAD R185, R185, R184, RZ ;  /* 0x000000b8b9b97224 */ /* 0x000fce00078e02ff */
.L_x_345:
[----:B------:R-:W-:Y:S05]  /*b700*/  BSYNC B1 ;  /* 0x0000000000017941 */ /* 0x000fea0003800000 */
.L_x_344:
[----:B------:R-:W-:Y:S01]  /*b710*/  @!P5 IMAD R35, R35, R22, R185 ;  /* 0x000000162323d224 */ /* 0x000fe200078e02b9 */
[----:B------:R-:W-:Y:S04]  /*b720*/  BSSY B1, `(.L_x_346) ;  /* 0x0000006000017945 */ /* 0x000fe80003800000 */
[----:B------:R0:W-:Y:S01]  /*b730*/  @!P5 STG.E.U8 desc[UR46][R10.64+0x91], R35 ;  /* 0x000091230a00d986 */ /* 0x0001e2000c10112e */
[----:B------:R-:W-:Y:S05]  /*b740*/  @P4 BRA `(.L_x_347) ;  /* 0x00000000000c4947 */ /* 0x000fea0003800000 */
[----:B-1----:R-:W5:Y:S02]  /*b750*/  LDG.E.U8 R23, desc[UR46][R12.64+0x98] ;  /* 0x0000982e0c177981 */ /* 0x002f64000c1e1100 */
[----:B-----5:R-:W-:-:S05]  /*b760*/  PRMT R185, R23, 0x8880, RZ ;  /* 0x0000888017b97816 */ /* 0x020fca00000000ff */
[----:B------:R-:W-:-:S07]  /*b770*/  IMAD R185, R185, R184, RZ ;  /* 0x000000b8b9b97224 */ /* 0x000fce00078e02ff */
.L_x_347:
[----:B------:R-:W-:Y:S05]  /*b780*/  BSYNC B1 ;  /* 0x0000000000017941 */ /* 0x000fea0003800000 */
.L_x_346:
[----:B0-----:R-:W-:Y:S01]  /*b790*/  @!P4 IMAD R5, R36, R22, R185 ;  /* 0x000000162405c224 */ /* 0x001fe200078e02b9 */
[----:B------:R-:W-:Y:S04]  /*b7a0*/  BSSY B1, `(.L_x_348) ;  /* 0x0000006000017945 */ /* 0x000fe80003800000 */
[----:B------:R0:W-:Y:S01]  /*b7b0*/  @!P4 STG.E.U8 desc[UR46][R6.64+0x98], R5 ;  /* 0x000098050600c986 */ /* 0x0001e2000c10112e */
[----:B------:R-:W-:Y:S05]  /*b7c0*/  @P1 BRA `(.L_x_349) ;  /* 0x00000000000c1947 */ /* 0x000fea0003800000 */
[----:B-1----:R-:W5:Y:S02]  /*b7d0*/  LDG.E.U8 R23, desc[UR46][R12.64+0x99] ;  /* 0x0000992e0c177981 */ /* 0x002f64000c1e1100 */
[----:B-----5:R-:W-:-:S05]  /*b7e0*/  PRMT R185, R23, 0x8880, RZ ;  /* 0x0000888017b97816 */ /* 0x020fca00000000ff */
[----:B------:R-:W-:-:S07]  /*b7f0*/  IMAD R185, R185, R184, RZ ;  /* 0x000000b8b9b97224 */ /* 0x000fce00078e02ff */
.L_x_349:
[----:B------:R-:W-:Y:S05]  /*b800*/  BSYNC B1 ;  /* 0x0000000000017941 */ /* 0x000fea0003800000 */
.L_x_348:
[----:B------:R-:W-:Y:S01]  /*b810*/  @!P1 IMAD R37, R37, R22, R185 ;  /* 0x0000001625259224 */ /* 0x000fe200078e02b9 */
[----:B------:R-:W-:Y:S04]  /*b820*/  BSSY B1, `(.L_x_350) ;  /* 0x0000006000017945 */ /* 0x000fe80003800000 */
[----:B------:R0:W-:Y:S01]  /*b830*/  @!P1 STG.E.U8 desc[UR46][R6.64+0x99], R37 ;  /* 0x0000992506009986 */ /* 0x0001e2000c10112e */
[----:B------:R-:W-:Y:S05]  /*b840*/  @P6 BRA `(.L_x_351) ;  /* 0x00000000000c6947 */ /* 0x000fea0003800000 */
[----:B-1----:R-:W5:Y:S02]  /*b850*/  LDG.E.U8 R23, desc[UR46][R188.64+0x98] ;  /* 0x0000982ebc177981 */ /* 0x002f64000c1e1100 */
[----:B-----5:R-:W-:-:S05]  /*b860*/  PRMT R185, R23, 0x8880, RZ ;  /* 0x0000888017b97816 */ /* 0x020fca00000000ff */
[----:B------:R-:W-:-:S07]  /*b870*/  IMAD R185, R185, R184, RZ ;  /* 0x000000b8b9b97224 */ /* 0x000fce00078e02ff */
.L_x_351:
[----:B------:R-:W-:Y:S05]  /*b880*/  BSYNC B1 ;  /* 0x0000000000017941 */ /* 0x000fea0003800000 */
.L_x_350:
[----:B0-----:R-:W-:Y:S01]  /*b890*/  @!P6 IMAD R5, R38, R22, R185 ;  /* 0x000000162605e224 */ /* 0x001fe200078e02b9 */
[----:B------:R-:W-:Y:S01]  /*b8a0*/  ISETP.LT.OR P0, PT, R3, 0x9a, !P0 ;  /* 0x0000009a0300780c */ /* 0x000fe20004701670 */
[----:B------:R-:W-:Y:S03]  /*b8b0*/  BSSY B1, `(.L_x_352) ;  /* 0x0000006000017945 */ /* 0x000fe60003800000 */
[----:B------:R0:W-:Y:S09]  /*b8c0*/  @!P6 STG.E.U8 desc[UR46][R10.64+0x98], R5 ;  /* 0x000098050a00e986 */ /* 0x0001f2000c10112e */
[----:B------:R-:W-:Y:S05]  /*b8d0*/  @P0 BRA `(.L_x_353) ;  /* 0x00000000000c0947 */ /* 0x000fea0003800000 */
[----:B-1----:R-:W5:Y:S02]  /*b8e0*/  LDG.E.U8 R23, desc[UR46][R188.64+0x99] ;  /* 0x0000992ebc177981 */ /* 0x002f64000c1e1100 */
[----:B-----5:R-:W-:-:S05]  /*b8f0*/  PRMT R185, R23, 0x8880, RZ ;  /* 0x0000888017b97816 */ /* 0x020fca00000000ff */
[----:B------:R-:W-:-:S07]  /*b900*/  IMAD R185, R185, R184, RZ ;  /* 0x000000b8b9b97224 */ /* 0x000fce00078e02ff */
.L_x_353:
[----:B------:R-:W-:Y:S05]  /*b910*/  BSYNC B1 ;  /* 0x0000000000017941 */ /* 0x000fea0003800000 */
.L_x_352:
[----:B------:R-:W-:Y:S01]  /*b920*/  IMAD R39, R39, R22, R185 ;  /* 0x0000001627277224 */ /* 0x000fe200078e02b9 */
[----:B------:R-:W-:Y:S06]  /*b930*/  @P0 BRA `(.L_x_354) ;  /* 0x0000001c00980947 */ /* 0x000fec0003800000 */
[----:B------:R0:W-:Y:S01]  /*b940*/  STG.E.U8 desc[UR46][R10.64+0x99], R39 ;  /* 0x000099270a007986 */ /* 0x0001e2000c10112e */
[----:B------:R-:W-:Y:S05]  /*b950*/  BRA `(.L_x_354) ;  /* 0x0000001c00907947 */ /* 0x000fea0003800000 */
.L_x_33:
[C---:B------:R-:W-:Y:S02]  /*b960*/  ISETP.GE.AND P2, PT, R0.reuse, 0x1, PT ;  /* 0x000000010000780c */ /* 0x040fe40003f46270 */
[----:B------:R-:W-:Y:S02]  /*b970*/  ISETP.GE.AND P3, PT, R0, 0x9, PT ;  /* 0x000000090000780c */ /* 0x000fe40003f66270 */
[C---:B------:R-:W-:Y:S02]  /*b980*/  ISETP.LT.OR P5, PT, R3.reuse, 0x1, !P2 ;  /* 0x000000010300780c */ /* 0x040fe400057a1670 */
[C---:B------:R-:W-:Y:S02]  /*b990*/  ISETP.LT.OR P1, PT, R3.reuse, 0x2, !P2 ;  /* 0x000000020300780c */ /* 0x040fe40005721670 */
[C---:B------:R-:W-:Y:S02]  /*b9a0*/  ISETP.LT.OR P6, PT, R3.reuse, 0x1, !P3 ;  /* 0x000000010300780c */ /* 0x040fe40005fc1670 */
[----:B------:R-:W-:-:S02]  /*b9b0*/  ISETP.LT.OR P4, PT, R3, 0x2, !P3 ;  /* 0x000000020300780c */ /* 0x000fc40005f81670 */
[----:B------:R-:W-:-:S05]  /*b9c0*/  ISETP.LT.OR P0, PT, R3, 0x9, !P2 ;  /* 0x000000090300780c */ /* 0x000fca0005701670 */
[-C--:B------:R-:W-:Y:S02]  /*b9d0*/  @!P5 IMAD R13, R168, R22.reuse, RZ ;  /* 0x00000016a80dd224 */ /* 0x080fe400078e02ff */
[-C--:B------:R-:W-:Y:S02]  /*b9e0*/  @!P1 IMAD R169, R169, R22.reuse, RZ ;  /* 0x00000016a9a99224 */ /* 0x080fe400078e02ff */
[-C--:B------:R-:W-:Y:S01]  /*b9f0*/  @!P6 IMAD R15, R170, R22.reuse, RZ ;  /* 0x00000016aa0fe224 */ /* 0x080fe200078e02ff */
[----:B------:R0:W-:Y:S01]  /*ba00*/  @!P5 STG.E.U8 desc[UR46][R4.64], R13 ;  /* 0x0000000d0400d986 */ /* 0x0001e2000c10112e */
[----:B------:R-:W-:Y:S01]  /*ba10*/  ISETP.LT.OR P5, PT, R3, 0xa, !P2 ;  /* 0x0000000a0300780c */ /* 0x000fe200057a1670 */
[-C--:B------:R-:W-:Y:S02]  /*ba20*/  @!P4 IMAD R171, R171, R22.reuse, RZ ;  /* 0x00000016ababc224 */ /* 0x080fe400078e02ff */
[----:B------:R-:W-:Y:S01]  /*ba30*/  @!P0 IMAD R21, R172, R22, RZ ;  /* 0x00000016ac158224 */ /* 0x000fe200078e02ff */
[----:B------:R-:W-:Y:S01]  /*ba40*/  @!P1 STG.E.U8 desc[UR46][R4.64+0x1], R169 ;  /* 0x000001a904009986 */ /* 0x000fe2000c10112e */
[----:B------:R-:W-:-:S03]  /*ba50*/  ISETP.LT.OR P1, PT, R3, 0x9, !P3 ;  /* 0x000000090300780c */ /* 0x000fc60005f21670 */
[----:B------:R3:W-:Y:S01]  /*ba60*/  @!P6 STG.E.U8 desc[UR46][R8.64], R15 ;  /* 0x0000000f0800e986 */ /* 0x0007e2000c10112e */
[----:B------:R-:W-:-:S03]  /*ba70*/  ISETP.LT.OR P6, PT, R3, 0xa, !P3 ;  /* 0x0000000a0300780c */ /* 0x000fc60005fc1670 */
[----:B------:R-:W-:Y:S01]  /*ba80*/  @!P4 STG.E.U8 desc[UR46][R8.64+0x1], R171 ;  /* 0x000001ab0800c986 */ /* 0x000fe2000c10112e */
[-C--:B------:R-:W-:Y:S01]  /*ba90*/  @!P5 IMAD R173, R173, R22.reuse, RZ ;  /* 0x00000016adadd224 */ /* 0x080fe200078e02ff */
[C---:B------:R-:W-:Y:S02]  /*baa0*/  ISETP.LT.OR P4, PT, R3.reuse, 0x11, !P2 ;  /* 0x000000110300780c */ /* 0x040fe40005781670 */
[----:B------:R4:W-:Y:S01]  /*bab0*/  @!P0 STG.E.U8 desc[UR46][R4.64+0x8], R21 ;  /* 0x0000081504008986 */ /* 0x0009e2000c10112e */
[C---:B------:R-:W-:Y:S01]  /*bac0*/  ISETP.LT.OR P0, PT, R3.reuse, 0x12, !P2 ;  /* 0x000000120300780c */ /* 0x040fe20005701670 */
[-C--:B0-----:R-:W-:Y:S02]  /*bad0*/  @!P1 IMAD R13, R174, R22.reuse, RZ ;  /* 0x00000016ae0d9224 */ /* 0x081fe400078e02ff */
[----:B------:R-:W-:Y:S01]  /*bae0*/  @!P5 STG.E.U8 desc[UR46][R4.64+0x9], R173 ;  /* 0x000009ad0400d986 */ /* 0x000fe2000c10112e */
[----:B------:R-:W-:Y:S01]  /*baf0*/  ISETP.LT.OR P5, PT, R3, 0x11, !P3 ;  /* 0x000000110300780c */ /* 0x000fe20005fa1670 */
[----:B------:R-:W-:-:S02]  /*bb00*/  @!P6 IMAD R175, R175, R22, RZ ;  /* 0x00000016afafe224 */ /* 0x000fc400078e02ff */
[----:B------:R0:W-:Y:S01]  /*bb10*/  @!P1 STG.E.U8 desc[UR46][R8.64+0x8], R13 ;  /* 0x0000080d08009986 */ /* 0x0001e2000c10112e */
[C---:B------:R-:W-:Y:S02]  /*bb20*/  ISETP.LT.OR P1, PT, R3.reuse, 0x12, !P3 ;  /* 0x000000120300780c */ /* 0x040fe40005f21670 */
[-C--:B---3--:R-:W-:Y:S01]  /*bb30*/  @!P4 IMAD R15, R176, R22.reuse, RZ ;  /* 0x00000016b00fc224 */ /* 0x088fe200078e02ff */
[----:B------:R-:W-:Y:S01]  /*bb40*/  @!P6 STG.E.U8 desc[UR46][R8.64+0x9], R175 ;  /* 0x000009af0800e986 */ /* 0x000fe2000c10112e */
[----:B------:R-:W-:Y:S01]  /*bb50*/  ISETP.LT.OR P6, PT, R3, 0x19, !P2 ;  /* 0x000000190300780c */ /* 0x000fe200057c1670 */
[-C--:B------:R-:W-:Y:S02]  /*bb60*/  @!P0 IMAD R177, R177, R22.reuse, RZ ;  /* 0x00000016b1b18224 */ /* 0x080fe400078e02ff */
[----:B------:R3:W-:Y:S01]  /*bb70*/  @!P4 STG.E.U8 desc[UR46][R4.64+0x10], R15 ;  /* 0x0000100f0400c986 */ /* 0x0007e2000c10112e */
[----:B------:R-:W-:Y:S01]  /*bb80*/  ISETP.LT.OR P4, PT, R3, 0x1a, !P2 ;  /* 0x0000001a0300780c */ /* 0x000fe20005781670 */
[----:B----4-:R-:W-:-:S02]  /*bb90*/  @!P5 IMAD R21, R178, R22, RZ ;  /* 0x00000016b215d224 */ /* 0x010fc400078e02ff */
[----:B------:R-:W-:Y:S01]  /*bba0*/  @!P0 STG.E.U8 desc[UR46][R4.64+0x11], R177 ;  /* 0x000011b104008986 */ /* 0x000fe2000c10112e */
[----:B------:R-:W-:Y:S01]  /*bbb0*/  ISETP.LT.OR P0, PT, R3, 0x19, !P3 ;  /* 0x000000190300780c */ /* 0x000fe20005f01670 */
[-C--:B------:R-:W-:Y:S02]  /*bbc0*/  @!P1 IMAD R179, R179, R22.reuse, RZ ;  /* 0x00000016b3b39224 */ /* 0x080fe400078e02ff */
[----:B------:R4:W-:Y:S01]  /*bbd0*/  @!P5 STG.E.U8 desc[UR46][R8.64+0x10], R21 ;  /* 0x000010150800d986 */ /* 0x0009e2000c10112e */
[----:B------:R-:W-:Y:S01]  /*bbe0*/  ISETP.LT.OR P5, PT, R3, 0x1a, !P3 ;  /* 0x0000001a0300780c */ /* 0x000fe20005fa1670 */
[-C--:B0-----:R-:W-:Y:S02]  /*bbf0*/  @!P6 IMAD R13, R180, R22.reuse, RZ ;  /* 0x00000016b40de224 */ /* 0x081fe400078e02ff */
[----:B------:R-:W-:Y:S01]  /*bc00*/  @!P1 STG.E.U8 desc[UR46][R8.64+0x11], R179 ;  /* 0x000011b308009986 */ /* 0x000fe2000c10112e */
[----:B------:R-:W-:Y:S01]  /*bc10*/  ISETP.GE.AND P1, PT, R0, 0x81, PT ;  /* 0x000000810000780c */ /* 0x000fe20003f26270 */
[----:B------:R-:W-:-:S02]  /*bc20*/  @!P4 IMAD R181, R181, R22, RZ ;  /* 0x00000016b5b5c224 */ /* 0x000fc400078e02ff */
[----:B------:R0:W-:Y:S01]  /*bc30*/  @!P6 STG.E.U8 desc[UR46][R4.64+0x18], R13 ;  /* 0x0000180d0400e986 */ /* 0x0001e2000c10112e */
[C---:B------:R-:W-:Y:S01]  /*bc40*/  ISETP.LT.OR P6, PT, R3.reuse, 0x1, !P1 ;  /* 0x000000010300780c */ /* 0x040fe20004fc1670 */
[-C--:B---3--:R-:W-:Y:S02]  /*bc50*/  @!P0 IMAD R15, R182, R22.reuse, RZ ;  /* 0x00000016b60f8224 */ /* 0x088fe400078e02ff */
[----:B------:R-:W-:Y:S01]  /*bc60*/  @!P4 STG.E.U8 desc[UR46][R4.64+0x19], R181 ;  /* 0x000019b50400c986 */ /* 0x000fe2000c10112e */
[----:B------:R-:W-:Y:S01]  /*bc70*/  ISETP.LT.OR P4, PT, R3, 0x2, !P1 ;  /* 0x000000020300780c */ /* 0x000fe20004f81670 */
[----:B------:R-:W-:Y:S02]  /*bc80*/  @!P5 IMAD R183, R183, R22, RZ ;  /* 0x00000016b7b7d224 */ /* 0x000fe400078e02ff */
[----:B------:R3:W-:Y:S01]  /*bc90*/  @!P0 STG.E.U8 desc[UR46][R8.64+0x18], R15 ;  /* 0x0000180f08008986 */ /* 0x0007e2000c10112e */
[----:B------:R-:W-:-:S03]  /*bca0*/  ISETP.GE.AND P0, PT, R0, 0x89, PT ;  /* 0x000000890000780c */ /* 0x000fc60003f06270 */
[----:B------:R-:W-:Y:S01]  /*bcb0*/  @!P5 STG.E.U8 desc[UR46][R8.64+0x19], R183 ;  /* 0x000019b70800d986 */ /* 0x000fe2000c10112e */
[----:B------:R-:W-:Y:S01]  /*bcc0*/  ISETP.LT.OR P5, PT, R3, 0x1, !P0 ;  /* 0x000000010300780c */ /* 0x000fe200047a1670 */
[----:B----4-:R-:W-:-:S04]  /*bcd0*/  @!P6 IMAD R21, R152, R22, RZ ;  /* 0x000000169815e224 */ /* 0x010fc800078e02ff */
[----:B------:R-:W-:Y:S01]  /*bce0*/  @!P4 IMAD R153, R153, R22, RZ ;  /* 0x000000169999c224 */ /* 0x000fe200078e02ff */
[----:B------:R-:W-:Y:S01]  /*bcf0*/  @!P6 STG.E.U8 desc[UR46][R6.64], R21 ;  /* 0x000000150600e986 */ /* 0x000fe2000c10112e */
[----:B------:R-:W-:-:S03]  /*bd00*/  ISETP.LT.OR P6, PT, R3, 0x2, !P0 ;  /* 0x000000020300780c */ /* 0x000fc600047c1670 */
[----:B------:R-:W-:Y:S01]  /*bd10*/  @!P4 STG.E.U8 desc[UR46][R6.64+0x1], R153 ;  /* 0x000001990600c986 */ /* 0x000fe2000c10112e */
[----:B------:R-:W-:Y:S02]  /*bd20*/  ISETP.LT.OR P4, PT, R3, 0x9, !P1 ;  /* 0x000000090300780c */ /* 0x000fe40004f81670 */
[----:B0-----:R-:W-:-:S05]  /*bd30*/  @!P5 IMAD R13, R154, R22, RZ ;  /* 0x000000169a0dd224 */ /* 0x001fca00078e02ff */
[----:B------:R0:W-:Y:S01]  /*bd40*/  @!P5 STG.E.U8 desc[UR46][R10.64], R13 ;  /* 0x0000000d0a00d986 */ /* 0x0001e2000c10112e */
[----:B------:R-:W-:Y:S01]  /*bd50*/  ISETP.LT.OR P5, PT, R3, 0xa, !P1 ;  /* 0x0000000a0300780c */ /* 0x000fe20004fa1670 */
[----:B------:R-:W-:-:S04]  /*bd60*/  @!P6 IMAD R155, R155, R22, RZ ;  /* 0x000000169b9be224 */ /* 0x000fc800078e02ff */
[----:B---3--:R-:W-:Y:S01]  /*bd70*/  @!P4 IMAD R15, R156, R22, RZ ;  /* 0x000000169c0fc224 */ /* 0x008fe200078e02ff */
[----:B------:R-:W-:Y:S01]  /*bd80*/  @!P6 STG.E.U8 desc[UR46][R10.64+0x1], R155 ;  /* 0x0000019b0a00e986 */ /* 0x000fe2000c10112e */
[----:B------:R-:W-:-:S03]  /*bd90*/  ISETP.LT.OR P6, PT, R3, 0x9, !P0 ;  /* 0x000000090300780c */ /* 0x000fc600047c1670 */
[----:B------:R3:W-:Y:S01]  /*bda0*/  @!P4 STG.E.U8 desc[UR46][R6.64+0x8], R15 ;  /* 0x0000080f0600c986 */ /* 0x0007e2000c10112e */
[----:B------:R-:W-:Y:S02]  /*bdb0*/  ISETP.LT.OR P4, PT, R3, 0xa, !P0 ;  /* 0x0000000a0300780c */ /* 0x000fe40004781670 */
[----:B------:R-:W-:-:S05]  /*bdc0*/  @!P5 IMAD R157, R157, R22, RZ ;  /* 0x000000169d9dd224 */ /* 0x000fca00078e02ff */
[----:B------:R-:W-:Y:S01]  /*bdd0*/  @!P5 STG.E.U8 desc[UR46][R6.64+0x9], R157 ;  /* 0x0000099d0600d986 */ /* 0x000fe2000c10112e */
[----:B------:R-:W-:Y:S01]  /*bde0*/  ISETP.LT.OR P5, PT, R3, 0x11, !P1 ;  /* 0x000000110300780c */ /* 0x000fe20004fa1670 */
[----:B0-----:R-:W-:-:S04]  /*bdf0*/  @!P6 IMAD R13, R158, R22, RZ ;  /* 0x000000169e0de224 */ /* 0x001fc800078e02ff */
[----:B------:R-:W-:Y:S01]  /*be00*/  @!P4 IMAD R159, R159, R22, RZ ;  /* 0x000000169f9fc224 */ /* 0x000fe200078e02ff */
[----:B------:R0:W-:Y:S01]  /*be10*/  @!P6 STG.E.U8 desc[UR46][R10.64+0x8], R13 ;  /* 0x0000080d0a00e986 */ /* 0x0001e2000c10112e */
[----:B------:R-:W-:-:S03]  /*be20*/  ISETP.LT.OR P6, PT, R3, 0x12, !P1 ;  /* 0x000000120300780c */ /* 0x000fc60004fc1670 */
[----:B------:R-:W-:Y:S01]  /*be30*/  @!P4 STG.E.U8 desc[UR46][R10.64+0x9], R159 ;  /* 0x0000099f0a00c986 */ /* 0x000fe2000c10112e */
[----:B------:R-:W-:Y:S02]  /*be40*/  ISETP.LT.OR P4, PT, R3, 0x11, !P0 ;  /* 0x000000110300780c */ /* 0x000fe40004781670 */
[----:B---3--:R-:W-:-:S05]  /*be50*/  @!P5 IMAD R15, R160, R22, RZ ;  /* 0x00000016a00fd224 */ /* 0x008fca00078e02ff */
[----:B------:R3:W-:Y:S01]  /*be60*/  @!P5 STG.E.U8 desc[UR46][R6.64+0x10], R15 ;  /* 0x0000100f0600d986 */ /* 0x0007e2000c10112e */
[----:B------:R-:W-:Y:S01]  /*be70*/  ISETP.LT.OR P5, PT, R3, 0x12, !P0 ;  /* 0x000000120300780c */ /* 0x000fe200047a1670 */
[----:B------:R-:W-:-:S04]  /*be80*/  @!P6 IMAD R161, R161, R22, RZ ;  /* 0x00000016a1a1e224 */ /* 0x000fc800078e02ff */
[----:B------:R-:W-:Y:S01]  /*be90*/  @!P4 IMAD R21, R162, R22, RZ ;  /* 0x00000016a215c224 */ /* 0x000fe200078e02ff */
        /* <DEDUP_REMOVED lines=17> */
[----:B----4-:R-:W-:Y:S01]  /*bfb0*/  @!P4 IMAD R21, R136, R22, RZ ;  /* 0x000000168815c224 */ /* 0x010fe200078e02ff */
        /* <DEDUP_REMOVED lines=318> */
[C---:B------:R-:W-:Y:S02]  /*d3a0*/  ISETP.LT.OR P4, PT, R3.reuse, 0x99, !P2 ;  /* 0x000000990300780c */ /* 0x040fe40005781670 */
[----:B---3--:R-:W-:Y:S01]  /*d3b0*/  @!P5 IMAD R15, R50, R22, RZ ;  /* 0x00000016320fd224 */ /* 0x008fe200078e02ff */
[----:B------:R-:W-:-:S04]  /*d3c0*/  ISETP.LT.OR P2, PT, R3, 0x9a, !P2 ;  /* 0x0000009a0300780c */ /* 0x000fc80005741670 */
[----:B------:R3:W-:Y:S01]  /*d3d0*/  @!P5 STG.E.U8 desc[UR46][R8.64+0x90], R15 ;  /* 0x0000900f0800d986 */ /* 0x0007e2000c10112e */
[----:B------:R-:W-:Y:S01]  /*d3e0*/  ISETP.LT.OR P5, PT, R3, 0x99, !P3 ;  /* 0x000000990300780c */ /* 0x000fe20005fa1670 */
[----:B------:R-:W-:Y:S01]  /*d3f0*/  @!P6 IMAD R51, R51, R22, RZ ;  /* 0x000000163333e224 */ /* 0x000fe200078e02ff */
[----:B------:R-:W-:-:S03]  /*d400*/  ISETP.LT.OR P3, PT, R3, 0x9a, !P3 ;  /* 0x0000009a0300780c */ /* 0x000fc60005f61670 */
[-C--:B----4-:R-:W-:Y:S01]  /*d410*/  @!P4 IMAD R21, R52, R22.reuse, RZ ;  /* 0x000000163415c224 */ /* 0x090fe200078e02ff */
[----:B------:R-:W-:Y:S01]  /*d420*/  @!P6 STG.E.U8 desc[UR46][R8.64+0x91], R51 ;  /* 0x000091330800e986 */ /* 0x000fe2000c10112e */
[----:B------:R-:W-:Y:S01]  /*d430*/  ISETP.LT.OR P6, PT, R3, 0x81, !P1 ;  /* 0x000000810300780c */ /* 0x000fe20004fc1670 */
[-C--:B------:R-:W-:Y:S02]  /*d440*/  @!P2 IMAD R53, R53, R22.reuse, RZ ;  /* 0x000000163535a224 */ /* 0x080fe400078e02ff */
[----:B------:R4:W-:Y:S01]  /*d450*/  @!P4 STG.E.U8 desc[UR46][R4.64+0x98], R21 ;  /* 0x000098150400c986 */ /* 0x0009e2000c10112e */
[C---:B------:R-:W-:Y:S02]  /*d460*/  ISETP.LT.OR P4, PT, R3.reuse, 0x82, !P1 ;  /* 0x000000820300780c */ /* 0x040fe40004f81670 */
[-C--:B0-----:R-:W-:Y:S01]  /*d470*/  @!P5 IMAD R13, R54, R22.reuse, RZ ;  /* 0x00000016360dd224 */ /* 0x081fe200078e02ff */
[----:B------:R0:W-:Y:S01]  /*d480*/  @!P2 STG.E.U8 desc[UR46][R4.64+0x99], R53 ;  /* 0x000099350400a986 */ /* 0x0001e2000c10112e */
[----:B------:R-:W-:Y:S01]  /*d490*/  ISETP.LT.OR P2, PT, R3, 0x81, !P0 ;  /* 0x000000810300780c */ /* 0x000fe20004741670 */
[----:B------:R-:W-:-:S02]  /*d4a0*/  @!P3 IMAD R55, R55, R22, RZ ;  /* 0x000000163737b224 */ /* 0x000fc400078e02ff */
[----:B------:R-:W-:Y:S01]  /*d4b0*/  @!P5 STG.E.U8 desc[UR46][R8.64+0x98], R13 ;  /* 0x0000980d0800d986 */ /* 0x000fe2000c10112e */
[C---:B------:R-:W-:Y:S01]  /*d4c0*/  ISETP.LT.OR P5, PT, R3.reuse, 0x82, !P0 ;  /* 0x000000820300780c */ /* 0x040fe200047a1670 */
[-C--:B---3--:R-:W-:Y:S02]  /*d4d0*/  @!P6 IMAD R15, R24, R22.reuse, RZ ;  /* 0x00000016180fe224 */ /* 0x088fe400078e02ff */
[----:B------:R3:W-:Y:S01]  /*d4e0*/  @!P3 STG.E.U8 desc[UR46][R8.64+0x99], R55 ;  /* 0x000099370800b986 */ /* 0x0007e2000c10112e */
[----:B------:R-:W-:Y:S01]  /*d4f0*/  ISETP.LT.OR P3, PT, R3, 0x89, !P1 ;  /* 0x000000890300780c */ /* 0x000fe20004f61670 */
[-C--:B------:R-:W-:Y:S02]  /*d500*/  @!P4 IMAD R25, R25, R22.reuse, RZ ;  /* 0x000000161919c224 */ /* 0x080fe400078e02ff */
[----:B------:R-:W-:Y:S01]  /*d510*/  @!P6 STG.E.U8 desc[UR46][R6.64+0x80], R15 ;  /* 0x0000800f0600e986 */ /* 0x000fe2000c10112e */
[----:B------:R-:W-:Y:S01]  /*d520*/  ISETP.LT.OR P6, PT, R3, 0x89, !P0 ;  /* 0x000000890300780c */ /* 0x000fe200047c1670 */
[----:B----4-:R-:W-:-:S02]  /*d530*/  @!P2 IMAD R21, R26, R22, RZ ;  /* 0x000000161a15a224 */ /* 0x010fc400078e02ff */
[----:B------:R-:W-:Y:S01]  /*d540*/  @!P4 STG.E.U8 desc[UR46][R6.64+0x81], R25 ;  /* 0x000081190600c986 */ /* 0x000fe2000c10112e */
[----:B------:R-:W-:Y:S01]  /*d550*/  ISETP.LT.OR P4, PT, R3, 0x8a, !P1 ;  /* 0x0000008a0300780c */ /* 0x000fe20004f81670 */
[-C--:B------:R-:W-:Y:S02]  /*d560*/  @!P5 IMAD R27, R27, R22.reuse, RZ ;  /* 0x000000161b1bd224 */ /* 0x080fe400078e02ff */
[----:B------:R-:W-:Y:S01]  /*d570*/  @!P2 STG.E.U8 desc[UR46][R10.64+0x80], R21 ;  /* 0x000080150a00a986 */ /* 0x000fe2000c10112e */
[C---:B------:R-:W-:Y:S01]  /*d580*/  ISETP.LT.OR P2, PT, R3.reuse, 0x8a, !P0 ;  /* 0x0000008a0300780c */ /* 0x040fe20004741670 */
[-C--:B0-----:R-:W-:Y:S02]  /*d590*/  @!P3 IMAD R5, R28, R22.reuse, RZ ;  /* 0x000000161c05b224 */ /* 0x081fe400078e02ff */
[----:B------:R-:W-:Y:S01]  /*d5a0*/  @!P5 STG.E.U8 desc[UR46][R10.64+0x81], R27 ;  /* 0x0000811b0a00d986 */ /* 0x000fe2000c10112e */
[----:B------:R-:W-:Y:S01]  /*d5b0*/  ISETP.LT.OR P5, PT, R3, 0x91, !P1 ;  /* 0x000000910300780c */ /* 0x000fe20004fa1670 */
[----:B---3--:R-:W-:-:S02]  /*d5c0*/  @!P6 IMAD R9, R30, R22, RZ ;  /* 0x000000161e09e224 */ /* 0x008fc400078e02ff */
[----:B------:R0:W-:Y:S01]  /*d5d0*/  @!P3 STG.E.U8 desc[UR46][R6.64+0x88], R5 ;  /* 0x000088050600b986 */ /* 0x0001e2000c10112e */
[----:B------:R-:W-:Y:S01]  /*d5e0*/  ISETP.LT.OR P3, PT, R3, 0x91, !P0 ;  /* 0x000000910300780c */ /* 0x000fe20004761670 */
[----:B------:R-:W-:-:S04]  /*d5f0*/  @!P4 IMAD R29, R29, R22, RZ ;  /* 0x000000161d1dc224 */ /* 0x000fc800078e02ff */
[-C--:B------:R-:W-:Y:S01]  /*d600*/  @!P2 IMAD R31, R31, R22.reuse, RZ ;  /* 0x000000161f1fa224 */ /* 0x080fe200078e02ff */
[----:B------:R-:W-:Y:S01]  /*d610*/  @!P4 STG.E.U8 desc[UR46][R6.64+0x89], R29 ;  /* 0x0000891d0600c986 */ /* 0x000fe2000c10112e */
[C---:B------:R-:W-:Y:S02]  /*d620*/  ISETP.LT.OR P4, PT, R3.reuse, 0x99, !P1 ;  /* 0x000000990300780c */ /* 0x040fe40004f81670 */
[----:B------:R-:W-:Y:S01]  /*d630*/  @!P5 IMAD R13, R32, R22, RZ ;  /* 0x00000016200dd224 */ /* 0x000fe200078e02ff */
[----:B------:R-:W-:Y:S01]  /*d640*/  @!P2 STG.E.U8 desc[UR46][R10.64+0x89], R31 ;  /* 0x0000891f0a00a986 */ /* 0x000fe2000c10112e */
[C---:B------:R-:W-:Y:S02]  /*d650*/  ISETP.LT.OR P2, PT, R3.reuse, 0x92, !P1 ;  /* 0x000000920300780c */ /* 0x040fe40004f41670 */
[C---:B------:R-:W-:Y:S01]  /*d660*/  ISETP.LT.OR P1, PT, R3.reuse, 0x9a, !P1 ;  /* 0x0000009a0300780c */ /* 0x040fe20004f21670 */
[----:B------:R3:W-:Y:S01]  /*d670*/  @!P6 STG.E.U8 desc[UR46][R10.64+0x88], R9 ;  /* 0x000088090a00e986 */ /* 0x0007e2000c10112e */
[----:B------:R-:W-:-:S03]  /*d680*/  ISETP.LT.OR P6, PT, R3, 0x92, !P0 ;  /* 0x000000920300780c */ /* 0x000fc600047c1670 */
[----:B------:R4:W-:Y:S01]  /*d690*/  @!P5 STG.E.U8 desc[UR46][R6.64+0x90], R13 ;  /* 0x0000900d0600d986 */ /* 0x0009e2000c10112e */
[C---:B------:R-:W-:Y:S01]  /*d6a0*/  ISETP.LT.OR P5, PT, R3.reuse, 0x99, !P0 ;  /* 0x000000990300780c */ /* 0x040fe200047a1670 */
[-C--:B0-----:R-:W-:Y:S01]  /*d6b0*/  @!P4 IMAD R5, R36, R22.reuse, RZ ;  /* 0x000000162405c224 */ /* 0x081fe200078e02ff */
[----:B------:R-:W-:Y:S01]  /*d6c0*/  ISETP.LT.OR P0, PT, R3, 0x9a, !P0 ;  /* 0x0000009a0300780c */ /* 0x000fe20004701670 */
[-C--:B------:R-:W-:Y:S02]  /*d6d0*/  @!P3 IMAD R3, R34, R22.reuse, RZ ;  /* 0x000000162203b224 */ /* 0x080fe400078e02ff */
[-C--:B------:R-:W-:Y:S02]  /*d6e0*/  @!P2 IMAD R33, R33, R22.reuse, RZ ;  /* 0x000000162121a224 */ /* 0x080fe400078e02ff */
[-C--:B------:R-:W-:Y:S02]  /*d6f0*/  @!P1 IMAD R37, R37, R22.reuse, RZ ;  /* 0x0000001625259224 */ /* 0x080fe400078e02ff */
[-C--:B------:R-:W-:Y:S01]  /*d700*/  @!P6 IMAD R35, R35, R22.reuse, RZ ;  /* 0x000000162323e224 */ /* 0x080fe200078e02ff */
[----:B------:R4:W-:Y:S03]  /*d710*/  @!P2 STG.E.U8 desc[UR46][R6.64+0x91], R33 ;  /* 0x000091210600a986 */ /* 0x0009e6000c10112e */
[-C--:B---3--:R-:W-:Y:S01]  /*d720*/  @!P5 IMAD R9, R38, R22.reuse, RZ ;  /* 0x000000162609d224 */ /* 0x088fe200078e02ff */
[----:B------:R4:W-:Y:S01]  /*d730*/  @!P3 STG.E.U8 desc[UR46][R10.64+0x90], R3 ;  /* 0x000090030a00b986 */ /* 0x0009e2000c10112e */
[----:B------:R-:W-:-:S03]  /*d740*/  @!P0 IMAD R39, R39, R22, RZ ;  /* 0x0000001627278224 */ /* 0x000fc600078e02ff */
[----:B------:R4:W-:Y:S04]  /*d750*/  @!P6 STG.E.U8 desc[UR46][R10.64+0x91], R35 ;  /* 0x000091230a00e986 */ /* 0x0009e8000c10112e */
[----:B------:R4:W-:Y:S04]  /*d760*/  @!P4 STG.E.U8 desc[UR46][R6.64+0x98], R5 ;  /* 0x000098050600c986 */ /* 0x0009e8000c10112e */
[----:B------:R4:W-:Y:S04]  /*d770*/  @!P1 STG.E.U8 desc[UR46][R6.64+0x99], R37 ;  /* 0x0000992506009986 */ /* 0x0009e8000c10112e */
[----:B------:R4:W-:Y:S04]  /*d780*/  @!P5 STG.E.U8 desc[UR46][R10.64+0x98], R9 ;  /* 0x000098090a00d986 */ /* 0x0009e8000c10112e */
[----:B------:R4:W-:Y:S02]  /*d790*/  @!P0 STG.E.U8 desc[UR46][R10.64+0x99], R39 ;  /* 0x000099270a008986 */ /* 0x0009e4000c10112e */
.L_x_354:
[----:B------:R-:W-:Y:S05]  /*d7a0*/  BSYNC B0 ;  /* 0x0000000000007941 */ /* 0x000fea0003800000 */
.L_x_32:
[----:B------:R-:W-:Y:S01]  /*d7b0*/  ULDC UR4, c[0x0][0xc] ;  /* 0x0000030000047ab9 */ /* 0x000fe20000000800 */
[----:B------:R-:W-:Y:S01]  /*d7c0*/  ULDC UR5, c[0x0][0x10] ;  /* 0x0000040000057ab9 */ /* 0x000fe20000000800 */
[----:B----4-:R-:W4:Y:S01]  /*d7d0*/  LDC R3, c[0x0][0x14] ;  /* 0x00000500ff037b82 */ /* 0x010f220000000800 */
[----:B------:R-:W-:Y:S01]  /*d7e0*/  UIMAD.WIDE.U32 UR4, UR4, UR5, URZ ;  /* 0x00000005040472a5 */ /* 0x000fe2000f8e003f */
[----:B------:R-:W-:Y:S01]  /*d7f0*/  PRMT R0, RZ, 0x7610, R0 ;  /* 0x00007610ff007816 */ /* 0x000fe20000000000 */
[----:B------:R-:W-:Y:S01]  /*d800*/  UMOV UR41, 0xffffffff ;  /* 0xffffffff00297882 */ /* 0x000fe20000000000 */
[----:B------:R-:W-:-:S03]  /*d810*/  UMOV UR42, 0xffffffff ;  /* 0xffffffff002a7882 */ /* 0x000fc60000000000 */
[----:B----4-:R-:W-:-:S04]  /*d820*/  IMAD.WIDE.U32 R16, R3, UR4, R16 ;  /* 0x0000000403107c25 */ /* 0x010fc8000f8e0010 */
[----:B------:R-:W-:Y:S01]  /*d830*/  IMAD R3, R3, UR5, RZ ;  /* 0x0000000503037c24 */ /* 0x000fe2000f8e02ff */
[----:B------:R-:W-:Y:S02]  /*d840*/  ULDC.64 UR4, c[0x0][0x650] ;  /* 0x0001940000047ab9 */ /* 0x000fe40000000a00 */
[----:B------:R-:W-:Y:S01]  /*d850*/  ISETP.GE.U32.AND P0, PT, R16, UR4, PT ;  /* 0x0000000410007c0c */ /* 0x000fe2000bf06070 */
[----:B------:R-:W-:-:S05]  /*d860*/  IMAD.IADD R17, R17, 0x1, R3 ;  /* 0x0000000111117824 */ /* 0x000fca00078e0203 */
[----:B------:R-:W-:-:S13]  /*d870*/  ISETP.GE.U32.AND.EX P0, PT, R17, UR5, PT, P0 ;  /* 0x0000000511007c0c */ /* 0x000fda000bf06100 */
[----:B------:R-:W-:Y:S05]  /*d880*/  @P0 BRA `(.L_x_355) ;  /* 0x0000000400880947 */ /* 0x000fea0003800000 */
[----:B------:R-:W4:Y:S01]  /*d890*/  S2UR UR6, SR_CTAID.X ;  /* 0x00000000000679c3 */ /* 0x000f220000002500 */
[----:B------:R-:W-:Y:S01]  /*d8a0*/  ULDC.64 UR12, c[0x0][0x628] ;  /* 0x00018a00000c7ab9 */ /* 0x000fe20000000a00 */
[----:B------:R-:W-:Y:S01]  /*d8b0*/  ULDC UR4, c[0x0][0x150] ;  /* 0x0000540000047ab9 */ /* 0x000fe20000000800 */
[----:B------:R-:W-:Y:S01]  /*d8c0*/  ISETP.NE.U32.AND P0, PT, RZ, UR12, PT ;  /* 0x0000000cff007c0c */ /* 0x000fe2000bf05070 */
[----:B------:R-:W-:Y:S01]  /*d8d0*/  ULDC UR15, c[0x0][0x630] ;  /* 0x00018c00000f7ab9 */ /* 0x000fe20000000800 */
[C---:B------:R-:W-:Y:S01]  /*d8e0*/  R2UR UR16, R16.reuse ;  /* 0x00000000101072ca */ /* 0x040fe200000e0000 */
[----:B------:R-:W-:Y:S01]  /*d8f0*/  ULDC UR19, c[0x0][0x154] ;  /* 0x0000550000137ab9 */ /* 0x000fe20000000800 */
[----:B------:R-:W-:Y:S01]  /*d900*/  ISETP.NE.AND.EX P0, PT, RZ, UR13, PT, P0 ;  /* 0x0000000dff007c0c */ /* 0x000fe2000bf05300 */
[----:B------:R-:W0:Y:S01]  /*d910*/  S2UR UR18, SR_CTAID.Y ;  /* 0x00000000001279c3 */ /* 0x000e220000002600 */
[----:B------:R-:W-:Y:S02]  /*d920*/  R2UR UR17, R17 ;  /* 0x00000000111172ca */ /* 0x000fe400000e0000 */
[----:B------:R-:W-:-:S02]  /*d930*/  R2UR UR10, R16 ;  /* 0x00000000100a72ca */ /* 0x000fc400000e0000 */
[----:B------:R-:W-:Y:S02]  /*d940*/  R2UR UR11, R17 ;  /* 0x00000000110b72ca */ /* 0x000fe400000e0000 */
[----:B----4-:R-:W-:-:S05]  /*d950*/  I2FP.F32.U32 R0, UR6 ;  /* 0x0000000600007c45 */ /* 0x010fca0008201000 */
[----:B------:R-:W-:-:S04]  /*d960*/  FMUL R0, R0, UR4 ;  /* 0x0000000400007c20 */ /* 0x000fc80008400000 */
[----:B------:R4:W0:Y:S01]  /*d970*/  F2I.U32.TRUNC.NTZ R3, R0 ;  /* 0x0000000000037305 */ /* 0x000822000020f000 */
        /* <DEDUP_REMOVED lines=13> */
.L_x_356:
[----:B------:R-:W-:Y:S01]  /*da50*/  USHF.R.U64 UR42, UR10, UR15, UR11 ;  /* 0x0000000f0a2a7299 */ /* 0x000fe2000800120b */
[----:B0---4-:R-:W-:Y:S01]  /*da60*/  I2FP.F32.U32 R0, UR18 ;  /* 0x0000001200007c45 */ /* 0x011fe20008201000 */
[----:B------:R-:W-:Y:S02]  /*da70*/  USHF.R.U32.HI UR4, URZ, UR15, UR11 ;  /* 0x0000000f3f047299 */ /* 0x000fe4000801160b */
[----:B------:R-:W-:Y:S02]  /*da80*/  UIADD3 UR10, UP0, URZ, -UR42, URZ ;  /* 0x8000002a3f0a7290 */ /* 0x000fe4000ff1e03f */
[----:B------:R-:W-:Y:S01]  /*da90*/  FMUL R0, R0, UR19 ;  /* 0x0000001300007c20 */ /* 0x000fe20008400000 */
[----:B------:R-:W-:Y:S01]  /*daa0*/  ULDC.64 UR12, c[0x0][0x620] ;  /* 0x00018800000c7ab9 */ /* 0x000fe20000000a00 */
[----:B------:R-:W-:Y:S01]  /*dab0*/  UIADD3.X UR4, URZ, ~UR4, URZ, UP0, !UPT ;  /* 0x800000043f047290 */ /* 0x000fe200087fe43f */
[----:B------:R-:W-:Y:S01]  /*dac0*/  UMOV UR8, UR16 ;  /* 0x0000001000087c82 */ /* 0x000fe20008000000 */
[----:B------:R-:W-:-:S02]  /*dad0*/  UMOV UR9, UR17 ;  /* 0x0000001100097c82 */ /* 0x000fc40008000000 */
[----:B------:R-:W-:Y:S01]  /*dae0*/  UIMAD UR4, UR4, UR12, URZ ;  /* 0x0000000c040472a4 */ /* 0x000fe2000f8e023f */
[----:B------:R-:W0:Y:S01]  /*daf0*/  F2I.U32.TRUNC.NTZ R0, R0 ;  /* 0x0000000000007305 */ /* 0x000e22000020f000 */
[----:B------:R-:W-:Y:S01]  /*db00*/  UIMAD.WIDE.U32 UR8, UR10, UR12, UR8 ;  /* 0x0000000c0a0872a5 */ /* 0x000fe2000f8e0008 */
[----:B------:R-:W-:Y:S01]  /*db10*/  R2UR UR12, R3 ;  /* 0x00000000030c72ca */ /* 0x000fe200000e0000 */
[----:B------:R-:W-:Y:S01]  /*db20*/  UIMAD UR10, UR10, UR13, UR4 ;  /* 0x0000000d0a0a72a4 */ /* 0x000fe2000f8e0204 */
[----:B------:R-:W-:Y:S01]  /*db30*/  ULDC UR11, c[0x0][0x618] ;  /* 0x00018600000b7ab9 */ /* 0x000fe20000000800 */
[----:B------:R-:W-:Y:S02]  /*db40*/  ULDC UR21, c[0x0][0x658] ;  /* 0x0001960000157ab9 */ /* 0x000fe40000000800 */
[----:B------:R-:W-:Y:S01]  /*db50*/  UIADD3 UR9, UR9, UR10, URZ ;  /* 0x0000000a09097290 */ /* 0x000fe2000fffe03f */
[----:B------:R-:W-:Y:S01]  /*db60*/  UMOV UR15, 0xffffffff ;  /* 0xffffffff000f7882 */ /* 0x000fe20000000000 */
[----:B------:R-:W-:Y:S01]  /*db70*/  ULDC.64 UR4, c[0x0][0x640] ;  /* 0x0001900000047ab9 */ /* 0x000fe20000000a00 */
[----:B------:R-:W-:Y:S01]  /*db80*/  USHF.L.U32 UR15, UR15, UR21, URZ ;  /* 0x000000150f0f7299 */ /* 0x000fe2000800063f */
[----:B------:R-:W-:Y:S01]  /*db90*/  ISETP.NE.U32.AND P0, PT, RZ, UR4, PT ;  /* 0x00000004ff007c0c */ /* 0x000fe2000bf05070 */
[----:B------:R-:W-:-:S02]  /*dba0*/  USHF.R.U64 UR16, UR8, UR11, UR9 ;  /* 0x0000000b08107299 */ /* 0x000fc40008001209 */
[----:B------:R-:W-:Y:S01]  /*dbb0*/  USHF.R.U32.HI UR8, URZ, UR11, UR9 ;  /* 0x0000000b3f087299 */ /* 0x000fe20008011609 */
[----:B0-----:R-:W-:Y:S01]  /*dbc0*/  R2UR UR14, R0 ;  /* 0x00000000000e72ca */ /* 0x001fe200000e0000 */
[----:B------:R-:W-:Y:S01]  /*dbd0*/  ULDC UR17, c[0x0][0x608] ;  /* 0x0001820000117ab9 */ /* 0x000fe20000000800 */
[----:B------:R-:W-:Y:S01]  /*dbe0*/  ULOP3.LUT UR40, URZ, UR15, URZ, 0x33, !UPT ;  /* 0x0000000f3f287292 */ /* 0x000fe2000f8e333f */
[----:B------:R-:W-:Y:S01]  /*dbf0*/  ISETP.NE.AND.EX P0, PT, RZ, UR5, PT, P0 ;  /* 0x00000005ff007c0c */ /* 0x000fe2000bf05300 */
[----:B------:R-:W-:Y:S02]  /*dc00*/  USHF.R.U64 UR15, UR16, UR17, UR8 ;  /* 0x00000011100f7299 */ /* 0x000fe40008001208 */
[----:B------:R-:W-:Y:S02]  /*dc10*/  USHF.R.U32.HI UR8, URZ, UR17, UR8 ;  /* 0x000000113f087299 */ /* 0x000fe40008011608 */
[----:B------:R-:W-:Y:S02]  /*dc20*/  UIADD3 UR12, -UR12, URZ, URZ ;  /* 0x0000003f0c0c7290 */ /* 0x000fe4000fffe13f */
[----:B------:R-:W-:Y:S01]  /*dc30*/  USHF.R.U64 UR17, UR15, UR21, UR8 ;  /* 0x000000150f117299 */ /* 0x000fe20008001208 */
[----:B------:R-:W-:Y:S01]  /*dc40*/  UMOV UR19, 0x1 ;  /* 0x0000000100137882 */ /* 0x000fe20000000000 */
[----:B------:R-:W-:Y:S01]  /*dc50*/  ULDC UR13, c[0x0][0x144] ;  /* 0x00005100000d7ab9 */ /* 0x000fe20000000800 */
[----:B------:R-:W-:Y:S01]  /*dc60*/  ULDC UR7, c[0x0][0x600] ;  /* 0x0001800000077ab9 */ /* 0x000fe20000000800 */
[----:B------:R-:W-:-:S02]  /*dc70*/  USHF.L.U32 UR24, UR19, UR21, URZ ;  /* 0x0000001513187299 */ /* 0x000fc4000800063f */
[----:B------:R-:W-:Y:S02]  /*dc80*/  USHF.R.U32.HI UR8, URZ, UR21, UR8 ;  /* 0x000000153f087299 */ /* 0x000fe40008011608 */
[----:B------:R-:W-:Y:S02]  /*dc90*/  UIMAD UR21, UR13, UR12, UR6 ;  /* 0x0000000c0d1572a4 */ /* 0x000fe4000f8e0206 */
[----:B------:R-:W-:Y:S02]  /*dca0*/  UIADD3 UR20, UR7, -0x1, URZ ;  /* 0xffffffff07147890 */ /* 0x000fe4000fffe03f */
[----:B------:R-:W-:Y:S01]  /*dcb0*/  UIADD3 UR19, -UR14, URZ, URZ ;  /* 0x0000003f0e137290 */ /* 0x000fe2000fffe13f */
[----:B------:R-:W-:Y:S01]  /*dcc0*/  ULDC UR25, c[0x0][0x148] ;  /* 0x0000520000197ab9 */ /* 0x000fe20000000800 */
[----:B------:R-:W-:Y:S01]  /*dcd0*/  ULDC UR22, c[0x0][0x648] ;  /* 0x0001920000167ab9 */ /* 0x000fe20000000800 */
[----:B------:R-:W-:Y:S01]  /*dce0*/  ULDC UR23, c[0x0][0x638] ;  /* 0x00018e0000177ab9 */ /* 0x000fe20000000800 */
        /* <DEDUP_REMOVED lines=14> */
.L_x_357:
[----:B------:R-:W-:Y:S01]  /*ddd0*/  UISETP.NE.AND UP0, UPT, UR39, URZ, UPT ;  /* 0x0000003f2700728c */ /* 0x000fe2000bf05270 */
[----:B------:R-:W-:Y:S01]  /*dde0*/  IMAD.MOV.U32 R0, RZ, RZ, 0x1 ;  /* 0x00000001ff007424 */ /* 0x000fe200078e00ff */
[----:B------:R-:W-:Y:S02]  /*ddf0*/  USHF.R.U64 UR4, UR6, UR22, UR8 ;  /* 0x0000001606047299 */ /* 0x000fe40008001208 */
[----:B------:R-:W-:Y:S02]  /*de00*/  ULOP3.LUT UR40, UR15, UR40, URZ, 0xc0, !UPT ;  /* 0x000000280f287292 */ /* 0x000fe4000f8ec03f */
[----:B------:R-:W-:Y:S02]  /*de10*/  UIADD3 UR5, -UR4, URZ, URZ ;  /* 0x0000003f04057290 */ /* 0x000fe4000fffe13f */
[----:B------:R-:W-:Y:S02]  /*de20*/  UIMAD UR40, UR24, UR4, UR40 ;  /* 0x00000004182872a4 */ /* 0x000fe4000f8e0228 */
[----:B------:R-:W-:-:S02]  /*de30*/  ULOP3.LUT UR16, UR16, UR20, URZ, 0xc0, !UPT ;  /* 0x0000001410107292 */ /* 0x000fc4000f8ec03f */
[----:B------:R-:W-:Y:S02]  /*de40*/  @UP0 UIMAD UR21, UR25, UR19, UR18 ;  /* 0x00000013191502a4 */ /* 0x000fe4000f8e0212 */
[----:B------:R-:W-:-:S03]  /*de50*/  UIMAD UR4, UR5, UR23, UR17 ;  /* 0x00000017050472a4 */ /* 0x000fc6000f8e0211 */
[----:B------:R-:W-:Y:S01]  /*de60*/  ULDC UR5, c[0x0][0x610] ;  /* 0x0001840000057ab9 */ /* 0x000fe20000000800 */
[----:B------:R-:W-:Y:S02]  /*de70*/  UIMAD UR4, UR4, UR7, UR16 ;  /* 0x00000007040472a4 */ /* 0x000fe4000f8e0210 */
[----:B------:R-:W-:-:S04]  /*de80*/  UIMAD UR40, UR40, UR5, UR21 ;  /* 0x00000005282872a4 */ /* 0x000fc8000f8e0215 */
[----:B------:R-:W-:Y:S02]  /*de90*/  USEL UR41, UR4, UR40, !UP0 ;  /* 0x0000002804297287 */ /* 0x000fe4000c000000 */
[----:B------:R-:W-:-:S12]  /*dea0*/  USEL UR40, UR40, UR4, !UP0 ;  /* 0x0000000428287287 */ /* 0x000fd8000c000000 */
.L_x_355:
[----:B------:R-:W-:-:S13]  /*deb0*/  LOP3.LUT P0, RZ, R0, 0xff, RZ, 0xc0, !PT ;  /* 0x000000ff00ff7812 */ /* 0x000fda000780c0ff */
[----:B------:R-:W-:Y:S05]  /*dec0*/  @P0 BRA `(.L_x_358) ;  /* 0xffffff3400180947 */ /* 0x000fea000383ffff */
[----:B------:R-:W-:Y:S05]  /*ded0*/  EXIT ;  /* 0x000000000000794d */ /* 0x000fea0003800000 */
.L_x_7:
[----:B------:R-:W-:Y:S01]  /*dee0*/  ULDC.64 UR4, c[0x0][0x650] ;  /* 0x0001940000047ab9 */ /* 0x000fe20000000a00 */
[----:B------:R-:W-:Y:S01]  /*def0*/  PRMT R0, RZ, 0x7610, R0 ;  /* 0x00007610ff007816 */ /* 0x000fe20000000000 */
[----:B------:R-:W-:Y:S01]  /*df00*/  IMAD.MOV.U32 R4, RZ, RZ, -0x1 ;  /* 0xffffffffff047424 */ /* 0x000fe200078e00ff */
[----:B------:R-:W-:Y:S01]  /*df10*/  ISETP.GE.U32.AND P0, PT, R16, UR4, PT ;  /* 0x0000000410007c0c */ /* 0x000fe2000bf06070 */
[----:B------:R-:W-:Y:S02]  /*df20*/  IMAD.MOV.U32 R5, RZ, RZ, -0x1 ;  /* 0xffffffffff057424 */ /* 0x000fe400078e00ff */
[----:B------:R-:W-:Y:S01]  /*df30*/  IMAD.MOV.U32 R8, RZ, RZ, -0x1 ;  /* 0xffffffffff087424 */ /* 0x000fe200078e00ff */
        /* <DEDUP_REMOVED lines=22> */
.L_x_360:
[----:B------:R-:W-:Y:S01]  /*e0a0*/  USHF.R.U64 UR4, UR14, UR19, UR15 ;  /* 0x000000130e047299 */ /* 0x000fe2000800120f */
[----:B------:R-:W-:Y:S01]  /*e0b0*/  R2UR UR7, R17 ;  /* 0x00000000110772ca */ /* 0x000fe200000e0000 */
[----:B------:R-:W-:Y:S02]  /*e0c0*/  USHF.R.U32.HI UR5, URZ, UR19, UR15 ;  /* 0x000000133f057299 */ /* 0x000fe4000801160f */
[----:B------:R-:W-:Y:S01]  /*e0d0*/  UIADD3 UR13, UP0, URZ, -UR4, URZ ;  /* 0x800000043f0d7290 */ /* 0x000fe2000ff1e03f */
[----:B------:R-:W-:Y:S01]  /*e0e0*/  ULDC.64 UR14, c[0x0][0x620] ;  /* 0x00018800000e7ab9 */ /* 0x000fe20000000a00 */
[----:B------:R-:W-:Y:S02]  /*e0f0*/  UMOV UR6, UR20 ;  /* 0x0000001400067c82 */ /* 0x000fe40008000000 */
[----:B------:R-:W-:Y:S02]  /*e100*/  UIADD3.X UR5, URZ, ~UR5, URZ, UP0, !UPT ;  /* 0x800000053f057290 */ /* 0x000fe400087fe43f */
[----:B------:R-:W-:-:S02]  /*e110*/  UISETP.NE.AND UP1, UPT, UR39, URZ, UPT ;  /* 0x0000003f2700728c */ /* 0x000fc4000bf25270 */
[----:B------:R-:W-:Y:S02]  /*e120*/  UIMAD UR5, UR5, UR14, URZ ;  /* 0x0000000e050572a4 */ /* 0x000fe4000f8e023f */
[----:B------:R-:W-:Y:S02]  /*e130*/  UIMAD.WIDE.U32 UR6, UR13, UR14, UR6 ;  /* 0x0000000e0d0672a5 */ /* 0x000fe4000f8e0006 */
[----:B------:R-:W-:Y:S01]  /*e140*/  UIMAD UR5, UR13, UR15, UR5 ;  /* 0x0000000f0d0572a4 */ /* 0x000fe2000f8e0205 */
[----:B------:R-:W-:Y:S02]  /*e150*/  ULDC UR14, c[0x0][0x608] ;  /* 0x00018200000e7ab9 */ /* 0x000fe40000000800 */
[----:B------:R-:W-:Y:S01]  /*e160*/  ULDC UR13, c[0x0][0x618] ;  /* 0x00018600000d7ab9 */ /* 0x000fe20000000800 */
[----:B------:R-:W-:Y:S01]  /*e170*/  UIADD3 UR5, UR7, UR5, URZ ;  /* 0x0000000507057290 */ /* 0x000fe2000fffe03f */
[----:B------:R-:W-:Y:S01]  /*e180*/  ULDC UR22, c[0x0][0x658] ;  /* 0x0001960000167ab9 */ /* 0x000fe20000000800 */
[----:B------:R-:W-:-:S02]  /*e190*/  @UP1 UIMAD UR8, UR11, UR12, UR10 ;  /* 0x0000000c0b0812a4 */ /* 0x000fc4000f8e020a */
[----:B------:R-:W-:Y:S02]  /*e1a0*/  USHF.R.U64 UR17, UR6, UR13, UR5 ;  /* 0x0000000d06117299 */ /* 0x000fe40008001205 */
[----:B------:R-:W-:Y:S01]  /*e1b0*/  USHF.R.U32.HI UR5, URZ, UR13, UR5 ;  /* 0x0000000d3f057299 */ /* 0x000fe20008011605 */
[----:B------:R-:W-:Y:S01]  /*e1c0*/  ULDC.64 UR6, c[0x0][0x640] ;  /* 0x0001900000067ab9 */ /* 0x000fe20000000a00 */
[----:B------:R-:W-:Y:S01]  /*e1d0*/  UMOV UR10, 0xffffffff ;  /* 0xffffffff000a7882 */ /* 0x000fe20000000000 */
[----:B------:R-:W-:Y:S01]  /*e1e0*/  ISETP.NE.U32.AND P0, PT, RZ, UR6, PT ;  /* 0x00000006ff007c0c */ /* 0x000fe2000bf05070 */
[----:B------:R-:W-:Y:S02]  /*e1f0*/  USHF.R.U64 UR18, UR17, UR14, UR5 ;  /* 0x0000000e11127299 */ /* 0x000fe40008001205 */
[----:B------:R-:W-:Y:S01]  /*e200*/  USHF.R.U32.HI UR5, URZ, UR14, UR5 ;  /* 0x0000000e3f057299 */ /* 0x000fe20008011605 */
[----:B------:R-:W-:Y:S01]  /*e210*/  ISETP.NE.AND.EX P0, PT, RZ, UR7, PT, P0 ;  /* 0x00000007ff007c0c */ /* 0x000fe2000bf05300 */
[----:B------:R-:W-:-:S02]  /*e220*/  USHF.L.U32 UR11, UR10, UR22, URZ ;  /* 0x000000160a0b7299 */ /* 0x000fc4000800063f */
[----:B------:R-:W-:Y:S01]  /*e230*/  USHF.R.U64 UR19, UR18, UR22, UR5 ;  /* 0x0000001612137299 */ /* 0x000fe20008001205 */
[----:B------:R-:W-:Y:S01]  /*e240*/  ULDC UR20, c[0x0][0x600] ;  /* 0x0001800000147ab9 */ /* 0x000fe20000000800 */
[----:B------:R-:W-:Y:S02]  /*e250*/  USHF.R.U32.HI UR10, URZ, UR22, UR5 ;  /* 0x000000163f0a7299 */ /* 0x000fe40008011605 */
[----:B------:R-:W-:Y:S02]  /*e260*/  UIADD3 UR21, UR20, -0x1, URZ ;  /* 0xffffffff14157890 */ /* 0x000fe4000fffe03f */
[----:B------:R-:W-:Y:S01]  /*e270*/  ULOP3.LUT UR26, URZ, UR11, URZ, 0x33, !UPT ;  /* 0x0000000b3f1a7292 */ /* 0x000fe2000f8e333f */
        /* <DEDUP_REMOVED lines=17> */
.L_x_361:
[----:B------:R-:W-:Y:S01]  /*e390*/  USHF.R.U64 UR6, UR5, UR23, UR10 ;  /* 0x0000001705067299 */ /* 0x000fe2000800120a */
[----:B------:R-:W-:Y:S01]  /*e3a0*/  IMAD.MOV.U32 R0, RZ, RZ, 0x1 ;  /* 0x00000001ff007424 */ /* 0x000fe200078e00ff */
[----:B------:R-:W-:Y:S01]  /*e3b0*/  USHF.L.U32 UR25, UR25, UR22, URZ ;  /* 0x0000001619197299 */ /* 0x000fe2000800063f */
[----:B------:R-:W-:Y:S01]  /*e3c0*/  IMAD.U32 R8, RZ, RZ, UR4 ;  /* 0x00000004ff087e24 */ /* 0x000fe2000f8e00ff */
[----:B------:R-:W-:Y:S02]  /*e3d0*/  ULOP3.LUT UR5, UR18, UR26, URZ, 0xc0, !UPT ;  /* 0x0000001a12057292 */ /* 0x000fe4000f8ec03f */
[----:B------:R-:W-:Y:S02]  /*e3e0*/  UIADD3 UR7, -UR6, URZ, URZ ;  /* 0x0000003f06077290 */ /* 0x000fe4000fffe13f */
[----:B------:R-:W-:Y:S02]  /*e3f0*/  UIMAD UR6, UR25, UR6, UR5 ;  /* 0x00000006190672a4 */ /* 0x000fe4000f8e0205 */
[----:B------:R-:W-:-:S02]  /*e400*/  ULOP3.LUT UR17, UR17, UR21, URZ, 0xc0, !UPT ;  /* 0x0000001511117292 */ /* 0x000fc4000f8ec03f */
[----:B------:R-:W-:Y:S02]  /*e410*/  UIMAD UR5, UR7, UR24, UR19 ;  /* 0x00000018070572a4 */ /* 0x000fe4000f8e0213 */
[----:B------:R-:W-:Y:S01]  /*e420*/  UISETP.NE.AND UP0, UPT, UR39, URZ, UPT ;  /* 0x0000003f2700728c */ /* 0x000fe2000bf05270 */
[----:B------:R-:W-:Y:S01]  /*e430*/  ULDC UR7, c[0x0][0x610] ;  /* 0x0001840000077ab9 */ /* 0x000fe20000000800 */
[----:B------:R-:W-:Y:S02]  /*e440*/  UIMAD UR5, UR5, UR20, UR17 ;  /* 0x00000014050572a4 */ /* 0x000fe4000f8e0211 */
[----:B------:R-:W-:-:S04]  /*e450*/  UIMAD UR8, UR6, UR7, UR8 ;  /* 0x00000007060872a4 */ /* 0x000fc8000f8e0208 */
[----:B------:R-:W-:Y:S02]  /*e460*/  USEL UR6, UR5, UR8, !UP0 ;  /* 0x0000000805067287 */ /* 0x000fe4000c000000 */
[----:B------:R-:W-:-:S04]  /*e470*/  USEL UR8, UR8, UR5, !UP0 ;  /* 0x0000000508087287 */ /* 0x000fc8000c000000 */
[----:B------:R-:W-:Y:S02]  /*e480*/  IMAD.U32 R5, RZ, RZ, UR6 ;  /* 0x00000006ff057e24 */ /* 0x000fe4000f8e00ff */
[----:B------:R-:W-:-:S07]  /*e490*/  IMAD.U32 R4, RZ, RZ, UR8 ;  /* 0x00000008ff047e24 */ /* 0x000fce000f8e00ff */
.L_x_359:
[----:B------:R-:W-:-:S08]  /*e4a0*/  NOP ;  /* 0x0000000000007918 */ /* 0x000fd00000000000 */
[----:B------:R-:W0:-:S00]  /*e4b0*/  USETMAXREG.DEALLOC.CTAPOOL 0x28 ;  /* 0x00000028000079c8 */ /* 0x000e0000080e0500 */
[----:B------:R-:W-:-:S13]  /*e4c0*/  ISETP.NE.AND P0, PT, RZ, UR9, PT ;  /* 0x00000009ff007c0c */ /* 0x000fda000bf05270 */
[----:B------:R-:W-:Y:S05]  /*e4d0*/  @P0 EXIT ;  /* 0x000000000000094d */ /* 0x000fea0003800000 */
[----:B0-----:R-:W-:Y:S01]  /*e4e0*/  LOP3.LUT P0, RZ, R0, 0xff, RZ, 0xc0, !PT ;  /* 0x000000ff00ff7812 */ /* 0x001fe2000780c0ff */
[----:B------:R-:W-:Y:S02]  /*e4f0*/  IMAD.MOV.U32 R12, RZ, RZ, 0x1 ;  /* 0x00000001ff0c7424 */ /* 0x000fe400078e00ff */
[----:B------:R-:W-:-:S10]  /*e500*/  IMAD.MOV.U32 R11, RZ, RZ, RZ ;  /* 0x000000ffff0b7224 */ /* 0x000fd400078e00ff */
[----:B------:R-:W-:Y:S05]  /*e510*/  @!P0 BRA `(.L_x_362) ;  /* 0x0000000c008c8947 */ /* 0x000fea0003800000 */
[----:B------:R-:W0:Y:S01]  /*e520*/  S2R R10, SR_CgaCtaId ;  /* 0x00000000000a7919 */ /* 0x000e220000008800 */
[----:B------:R-:W-:Y:S01]  /*e530*/  ULDC UR4, c[0x0][0x28c] ;  /* 0x0000a30000047ab9 */ /* 0x000fe20000000800 */
[----:B------:R-:W-:Y:S01]  /*e540*/  ULDC UR6, c[0x0][0x658] ;  /* 0x0001960000067ab9 */ /* 0x000fe20000000800 */
[----:B------:R-:W-:Y:S01]  /*e550*/  UMOV UR7, 0xffffffff ;  /* 0xffffffff00077882 */ /* 0x000fe20000000000 */
[----:B------:R-:W-:Y:S01]  /*e560*/  UIADD3 UR10, UR4, 0xff, URZ ;  /* 0x000000ff040a7890 */ /* 0x000fe2000fffe03f */
[----:B------:R-:W-:Y:S01]  /*e570*/  IMAD.MOV.U32 R7, RZ, RZ, 0x2800 ;  /* 0x00002800ff077424 */ /* 0x000fe200078e00ff */
[----:B------:R-:W-:Y:S01]  /*e580*/  ULDC UR5, c[0x0][0x600] ;  /* 0x0001800000057ab9 */ /* 0x000fe20000000800 */
[----:B------:R-:W-:Y:S01]  /*e590*/  UMOV UR9, 0x1 ;  /* 0x0000000100097882 */ /* 0x000fe20000000000 */
[----:B------:R-:W-:Y:S01]  /*e5a0*/  USHF.L.U32 UR7, UR7, UR6, URZ ;  /* 0x0000000607077299 */ /* 0x000fe2000800063f */
[----:B------:R-:W-:Y:S01]  /*e5b0*/  BSSY B0, `(.L_x_362) ;  /* 0x00000d9000007945 */ /* 0x000fe20003800000 */
[----:B------:R-:W-:Y:S01]  /*e5c0*/  UIADD3 UR4, UR5, -0x1, URZ ;  /* 0xffffffff05047890 */ /* 0x000fe2000fffe03f */
[----:B------:R-:W-:Y:S01]  /*e5d0*/  IMAD.MOV.U32 R3, RZ, RZ, 0x1 ;  /* 0x00000001ff037424 */ /* 0x000fe200078e00ff */
[----:B------:R-:W-:Y:S01]  /*e5e0*/  ULDC UR8, c[0x0][0xc] ;  /* 0x0000030000087ab9 */ /* 0x000fe20000000800 */
[----:B------:R-:W-:Y:S01]  /*e5f0*/  USHF.L.U32 UR5, UR9, UR6, URZ ;  /* 0x0000000609057299 */ /* 0x000fe2000800063f */
[----:B------:R-:W-:Y:S01]  /*e600*/  IMAD.MOV.U32 R12, RZ, RZ, 0x1 ;  /* 0x00000001ff0c7424 */ /* 0x000fe200078e00ff */
[----:B------:R-:W-:Y:S01]  /*e610*/  USHF.R.S32.HI UR11, URZ, 0x1f, UR10 ;  /* 0x0000001f3f0b7899 */ /* 0x000fe2000801140a */
[----:B------:R-:W-:Y:S01]  /*e620*/  IMAD.MOV.U32 R11, RZ, RZ, RZ ;  /* 0x000000ffff0b7224 */ /* 0x000fe200078e00ff */
[----:B------:R-:W-:Y:S01]  /*e630*/  ULDC UR9, c[0x0][0x10] ;  /* 0x0000040000097ab9 */ /* 0x000fe20000000800 */
[----:B------:R-:W-:-:S02]  /*e640*/  ULOP3.LUT UR6, URZ, UR7, URZ, 0x33, !UPT ;  /* 0x000000073f067292 */ /* 0x000fc4000f8e333f */
[----:B------:R-:W-:Y:S02]  /*e650*/  UIMAD.WIDE.U32 UR8, UR8, UR9, URZ ;  /* 0x00000009080872a5 */ /* 0x000fe4000f8e003f */
[----:B------:R-:W-:Y:S01]  /*e660*/  ULEA.HI UR11, UR11, UR10, URZ, 0x8 ;  /* 0x0000000a0b0b7291 */ /* 0x000fe2000f8f403f */
[----:B------:R-:W-:Y:S01]  /*e670*/  ULDC UR7, c[0x0][0x14] ;  /* 0x0000050000077ab9 */ /* 0x000fe20000000800 */
[----:B------:R-:W-:Y:S02]  /*e680*/  ULOP3.LUT UR21, UR38, 0x2, URZ, 0xfc, !UPT ;  /* 0x0000000226157892 */ /* 0x000fe4000f8efc3f */
[----:B------:R-:W-:Y:S02]  /*e690*/  UIMAD.WIDE.U32 UR30, UR8, UR7, URZ ;  /* 0x00000007081e72a5 */ /* 0x000fe4000f8e003f */
[----:B------:R-:W-:Y:S02]  /*e6a0*/  UIMAD UR13, UR9, UR7, URZ ;  /* 0x00000007090d72a4 */ /* 0x000fe4000f8e023f */
[----:B------:R-:W-:Y:S01]  /*e6b0*/  USHF.R.S32.HI UR7, URZ, 0x8, UR11 ;  /* 0x000000083f077899 */ /* 0x000fe2000801140b */
[----:B0-----:R-:W-:Y:S01]  /*e6c0*/  LOP3.LUT R10, R10, 0x1, RZ, 0xc0, !PT ;  /* 0x000000010a0a7812 */ /* 0x001fe200078ec0ff */
[----:B------:R-:W-:-:S02]  /*e6d0*/  UIADD3 UR13, UR31, UR13, URZ ;  /* 0x0000000d1f0d7290 */ /* 0x000fc4000fffe03f */
[----:B------:R-:W-:Y:S02]  /*e6e0*/  UIADD3 UR29, UR7, 0x1, URZ ;  /* 0x00000001071d7890 */ /* 0x000fe4000fffe03f */
[----:B------:R-:W-:Y:S01]  /*e6f0*/  IMAD R0, R10, R7, 0x20100 ;  /* 0x000201000a007424 */ /* 0x000fe200078e0207 */
[----:B------:R-:W-:-:S09]  /*e700*/  ULDC.64 UR40, c[0x0][0x198] ;  /* 0x0000660000287ab9 */ /* 0x000fd20000000a00 */
.L_x_373:
[----:B------:R-:W-:-:S03]  /*e710*/  UMOV UR8, 0xffffffff ;  /* 0xffffffff00087882 */ /* 0x000fc60000000000 */
[----:B------:R-:W-:Y:S05]  /*e720*/  BRA.DIV UR8, `(.L_x_363) ;  /* 0x0000000e08ac7947 */ /* 0x000fea000b800000 */
[----:B------:R-:W-:-:S13]  /*e730*/  ELECT P6, URZ, PT ;  /* 0x00000000003f782f */ /* 0x000fda00038c0000 */
.L_x_382:
[----:B------:R-:W0:Y:S01]  /*e740*/  LDC R6, c[0x0][0x28c] ;  /* 0x0000a300ff067b82 */ /* 0x000e220000000800 */
[----:B------:R-:W-:Y:S01]  /*e750*/  BSSY B1, `(.L_x_364) ;  /* 0x0000046000017945 */ /* 0x000fe20003800000 */
[----:B0-----:R-:W-:-:S13]  /*e760*/  ISETP.LT.OR P6, PT, R6, 0x1, !P6 ;  /* 0x000000010600780c */ /* 0x001fda00077c1670 */
[----:B------:R-:W-:Y:S05]  /*e770*/  @P6 BRA `(.L_x_365) ;  /* 0x00000004000c6947 */ /* 0x000fea0003800000 */
[----:B------:R-:W-:Y:S02]  /*e780*/  IMAD R6, R5, 0x2, R10 ;  /* 0x0000000205067824 */ /* 0x000fe400078e020a */
[----:B------:R-:W-:Y:S02]  /*e790*/  IMAD.SHL.U32 R9, R4, 0x100, RZ ;  /* 0x0000010004097824 */ /* 0x000fe400078e00ff */
[----:B------:R-:W-:Y:S02]  /*e7a0*/  IMAD.MOV.U32 R18, RZ, RZ, RZ ;  /* 0x000000ffff127224 */ /* 0x000fe400078e00ff */
[----:B------:R-:W-:Y:S02]  /*e7b0*/  IMAD.U32 R19, RZ, RZ, UR29 ;  /* 0x0000001dff137e24 */ /* 0x000fe4000f8e00ff */
[----:B------:R-:W-:Y:S02]  /*e7c0*/  IMAD.MOV.U32 R4, RZ, RZ, R12 ;  /* 0x000000ffff047224 */ /* 0x000fe400078e000c */
[----:B------:R-:W-:-:S02]  /*e7d0*/  IMAD.MOV.U32 R5, RZ, RZ, R11 ;  /* 0x000000ffff057224 */ /* 0x000fc400078e000b */
[----:B------:R-:W-:-:S07]  /*e7e0*/  IMAD R13, R6, 0x50, RZ ;  /* 0x00000050060d7824 */ /* 0x000fce00078e02ff */
.L_x_368:
[----:B------:R-:W0:Y:S01]  /*e7f0*/  S2R R7, SR_CgaCtaId ;  /* 0x0000000000077919 */ /* 0x000e220000008800 */
[----:B------:R-:W-:Y:S02]  /*e800*/  MOV R6, 0x400 ;  /* 0x0000040000067802 */ /* 0x000fe40000000f00 */
[----:B------:R-:W-:Y:S02]  /*e810*/  LOP3.LUT P1, RZ, R2, 0x7f, RZ, 0xc0, !PT ;  /* 0x0000007f02ff7812 */ /* 0x000fe4000782c0ff */
[----:B0-----:R-:W-:Y:S02]  /*e820*/  LEA R14, R7, R6, 0x18 ;  /* 0x00000006070e7211 */ /* 0x001fe400078ec0ff */
[----:B------:R-:W-:-:S09]  /*e830*/  SHF.L.U32 R6, R4, 0x1f, RZ ;  /* 0x0000001f04067819 */ /* 0x000fd200000006ff */
[----:B------:R-:W0:Y:S01]  /*e840*/  @!P1 LDC R7, c[0x0][0x500] ;  /* 0x00014000ff079b82 */ /* 0x000e220000000800 */
[----:B------:R-:W-:-:S04]  /*e850*/  IMAD R15, R5, 0x8, R14 ;  /* 0x00000008050f7824 */ /* 0x000fc800078e020e */
[----:B------:R-:W1:Y:S02]  /*e860*/  SYNCS.PHASECHK.TRANS64.TRYWAIT P0, [R15+URZ+0x10], R6 ;  /* 0x000010060f0075a7 */ /* 0x000e64000800017f */
[----:B-1----:R-:W-:Y:S05]  /*e870*/  @!P0 BRA `(.L_x_366) ;  /* 0x0000000c00788947 */ /* 0x002fea0003800000 */
.L_x_383:
[----:B------:R-:W-:Y:S01]  /*e880*/  UPRMT UR8, UR21, 0x9910, URZ ;  /* 0x0000991015087896 */ /* 0x000fe2000800003f */
[----:B0-----:R0:W-:Y:S03]  /*e890*/  @!P1 SYNCS.ARRIVE.TRANS64 RZ, [R15+URZ], R7 ;  /* 0x000000070fff99a7 */ /* 0x0011e6000800003f */
[----:B------:R-:W-:-:S06]  /*e8a0*/  UISETP.NE.AND UP0, UPT, UR8, 0x2, UPT ;  /* 0x000000020800788c */ /* 0x000fcc000bf05270 */
[----:B------:R-:W-:-:S13]  /*e8b0*/  PLOP3.LUT P0, PT, PT, PT, UP0, 0x80, 0x0 ;  /* 0x000000000000781c */ /* 0x000fda0003f0f008 */
[----:B0-----:R-:W-:Y:S05]  /*e8c0*/  @P0 BRA `(.L_x_367) ;  /* 0x0000000000040947 */ /* 0x001fea0003800000 */
[----:B------:R-:W-:Y:S01]  /*e8d0*/  BPT.TRAP 0x1 ;  /* 0x000000040000795c */ /* 0x000fe20000300000 */
.L_x_367:
[----:B------:R-:W-:Y:S01]  /*e8e0*/  R2UR UR8, R14 ;  /* 0x000000000e0872ca */ /* 0x000fe200000e0000 */
[C---:B-1----:R-:W-:Y:S01]  /*e8f0*/  IMAD R6, R5.reuse, 0xa000, R0 ;  /* 0x0000a00005067824 */ /* 0x042fe200078e0200 */
[----:B------:R-:W-:Y:S01]  /*e900*/  R2UR UR26, R18 ;  /* 0x00000000121a72ca */ /* 0x000fe200000e0000 */
[----:B------:R-:W-:Y:S01]  /*e910*/  IMAD R14, R5, 0x10000, R14 ;  /* 0x00010000050e7824 */ /* 0x000fe200078e020e */
[----:B------:R-:W-:Y:S01]  /*e920*/  R2UR UR25, R15 ;  /* 0x000000000f1972ca */ /* 0x000fe200000e0000 */
[----:B------:R-:W-:Y:S01]  /*e930*/  VIADD R19, R19, 0xffffffff ;  /* 0xffffffff13137836 */ /* 0x000fe20000000000 */
[----:B------:R-:W-:Y:S01]  /*e940*/  R2UR UR32, R6 ;  /* 0x00000000062072ca */ /* 0x000fe200000e0000 */
[----:B------:R-:W-:Y:S01]  /*e950*/  UIADD3 UR14, UP0, UR40, 0xf0, URZ ;  /* 0x000000f0280e7890 */ /* 0x000fe2000ff1e03f */
[----:B------:R-:W-:Y:S01]  /*e960*/  R2UR UR16, R14 ;  /* 0x000000000e1072ca */ /* 0x000fe200000e0000 */
[----:B------:R-:W-:Y:S01]  /*e970*/  UIADD3 UR42, UP1, UR40, 0x1f0, URZ ;  /* 0x000001f0282a7890 */ /* 0x000fe2000ff3e03f */
[----:B------:R-:W-:Y:S01]  /*e980*/  R2UR UR28, R8 ;  /* 0x00000000081c72ca */ /* 0x000fe200000e0000 */
[----:B------:R-:W-:Y:S01]  /*e990*/  UIADD3.X UR15, URZ, UR41, URZ, UP0, !UPT ;  /* 0x000000293f0f7290 */ /* 0x000fe200087fe43f */
[----:B------:R-:W-:Y:S01]  /*e9a0*/  R2UR UR27, R9 ;  /* 0x00000000091b72ca */ /* 0x000fe200000e0000 */
[----:B------:R-:W-:Y:S01]  /*e9b0*/  UIADD3.X UR43, URZ, UR41, URZ, UP1, !UPT ;  /* 0x000000293f2b7290 */ /* 0x000fe20008ffe43f */
[----:B------:R-:W-:Y:S01]  /*e9c0*/  R2UR UR35, R13 ;  /* 0x000000000d2372ca */ /* 0x000fe200000e0000 */
[----:B------:R-:W-:Y:S01]  /*e9d0*/  UIADD3 UR18, UR26, 0x80, URZ ;  /* 0x000000801a127890 */ /* 0x000fe2000fffe03f */
[----:B------:R-:W-:Y:S01]  /*e9e0*/  ISETP.GT.AND P1, PT, R19, 0x1, PT ;  /* 0x000000011300780c */ /* 0x000fe20003f24270 */
[----:B------:R-:W-:Y:S01]  /*e9f0*/  VIADD R5, R5, 0x1 ;  /* 0x0000000105057836 */ /* 0x000fe20000000000 */
[----:B------:R-:W-:Y:S01]  /*ea00*/  UMOV UR22, 0x0 ;  /* 0x0000000000167882 */ /* 0x000fe20000000000 */
[----:B------:R-:W-:Y:S01]  /*ea10*/  UIADD3 UR32, UR8, UR32, URZ ;  /* 0x0000002008207290 */ /* 0x000fe2000fffe03f */
[----:B------:R-:W-:Y:S01]  /*ea20*/  VIADD R18, R18, 0x100 ;  /* 0x0000010012127836 */ /* 0x000fe20000000000 */
[----:B------:R-:W-:Y:S01]  /*ea30*/  UIADD3 UR24, UR16, 0x100, URZ ;  /* 0x0000010010187890 */ /* 0x000fe2000fffe03f */
[----:B------:R-:W-:Y:S01]  /*ea40*/  ISETP.NE.AND P0, PT, R5, 0x2, PT ;  /* 0x000000020500780c */ /* 0x000fe20003f05270 */
[----:B------:R-:W-:-:S02]  /*ea50*/  UIADD3 UR16, UR16, 0x8100, URZ ;  /* 0x0000810010107890 */ /* 0x000fc4000fffe03f */
[----:B------:R-:W-:Y:S01]  /*ea60*/  UIADD3 UR8, UR32, 0x5000, URZ ;  /* 0x0000500020087890 */ /* 0x000fe2000fffe03f */
[----:B------:R-:W-:Y:S01]  /*ea70*/  SEL R7, RZ, 0x1, P0 ;  /* 0x00000001ff077807 */ /* 0x000fe20000000000 */
[----:B------:R-:W-:Y:S01]  /*ea80*/  UMOV UR23, 0x10000000 ;  /* 0x1000000000177882 */ /* 0x000fe20000000000 */
[----:B------:R-:W-:Y:S01]  /*ea90*/  UMOV UR17, UR25 ;  /* 0x0000001900117c82 */ /* 0x000fe20008000000 */
[----:B------:R-:W-:Y:S01]  /*eaa0*/  UMOV UR20, UR28 ;  /* 0x0000001c00147c82 */ /* 0x000fe20008000000 */
[----:B------:R-:W-:Y:S01]  /*eab0*/  UMOV UR19, UR27 ;  /* 0x0000001b00137c82 */ /* 0x000fe20008000000 */
[----:B------:R-:W-:Y:S01]  /*eac0*/  UMOV UR37, 0x30000 ;  /* 0x0003000000257882 */ /* 0x000fe20000000000 */
[----:B------:R-:W-:Y:S01]  /*ead0*/  UMOV UR33, UR25 ;  /* 0x0000001900217c82 */ /* 0x000fe20008000000 */
[----:B------:R-:W-:Y:S01]  /*eae0*/  UMOV UR34, UR26 ;  /* 0x0000001a00227c82 */ /* 0x000fe20008000000 */
[----:B------:R-:W-:Y:S01]  /*eaf0*/  UMOV UR36, UR28 ;  /* 0x0000001c00247c82 */ /* 0x000fe20008000000 */
[----:B------:R0:W-:Y:S01]  /*eb00*/  UTMALDG.3D [UR24], [UR14], desc[UR22] ;  /* 0x000016180e0075b4 */ /* 0x0001e20008011000 */
[----:B------:R-:W-:Y:S01]  /*eb10*/  UMOV UR9, UR25 ;  /* 0x0000001900097c82 */ /* 0x000fe20008000000 */
[----:B------:R-:W-:Y:S01]  /*eb20*/  UMOV UR12, UR28 ;  /* 0x0000001c000c7c82 */ /* 0x000fe20008000000 */
[----:B------:R-:W-:Y:S01]  /*eb30*/  UMOV UR11, UR35 ;  /* 0x00000023000b7c82 */ /* 0x000fe20008000000 */
[----:B------:R-:W-:Y:S01]  /*eb40*/  UMOV UR10, UR18 ;  /* 0x00000012000a7c82 */ /* 0x000fe20008000000 */
[----:B------:R-:W-:-:S02]  /*eb50*/  LOP3.LUT R4, R4, R7, RZ, 0x3c, !PT ;  /* 0x0000000704047212 */ /* 0x000fc400078e3cff */
[----:B------:R-:W-:Y:S01]  /*eb60*/  SEL R5, R5, RZ, P0 ;  /* 0x000000ff05057207 */ /* 0x000fe20000000000 */
[----:B------:R0:W-:Y:S01]  /*eb70*/  UTMALDG.3D [UR16], [UR14], desc[UR22] ;  /* 0x000016100e0075b4 */ /* 0x0001e20008011000 */
[----:B------:R0:W-:Y:S01]  /*eb80*/  UTMALDG.3D.MULTICAST [UR32], [UR42], UR37, desc[UR22] ;  /* 0x000016202a0073b4 */ /* 0x0001e20008011825 */
[----:B------:R0:W-:Y:S02]  /*eb90*/  UTMALDG.3D.MULTICAST [UR8], [UR42], UR37, desc[UR22] ;  /* 0x000016082a0073b4 */ /* 0x0001e40008011825 */
[----:B0-----:R-:W-:Y:S05]  /*eba0*/  @P1 BRA `(.L_x_368) ;  /* 0xfffffffc00101947 */ /* 0x001fea000383ffff */
.L_x_365:
[----:B------:R-:W-:Y:S05]  /*ebb0*/  BSYNC B1 ;  /* 0x0000000000017941 */ /* 0x000fea0003800000 */
.L_x_364:
[----:B------:R-:W-:Y:S01]  /*ebc0*/  LOP3.LUT P2, RZ, R3, 0xff, RZ, 0xc0, !PT ;  /* 0x000000ff03ff7812 */ /* 0x000fe2000784c0ff */
[----:B------:R-:W-:Y:S01]  /*ebd0*/  VIADD R11, R11, UR7 ;  /* 0x000000070b0b7c36 */ /* 0x000fe20008000000 */
[----:B------:R-:W-:Y:S01]  /*ebe0*/  ULDC.64 UR8, c[0x0][0x650] ;  /* 0x0001940000087ab9 */ /* 0x000fe20000000a00 */
[----:B------:R-:W-:Y:S01]  /*ebf0*/  IMAD.U32 R6, RZ, RZ, UR7 ;  /* 0x00000007ff067e24 */ /* 0x000fe2000f8e00ff */
[----:B------:R-:W-:Y:S01]  /*ec00*/  BSSY B1, `(.L_x_369) ;  /* 0x0000071000017945 */ /* 0x000fe20003800000 */
[----:B------:R-:W-:Y:S01]  /*ec10*/  IMAD.MOV.U32 R8, RZ, RZ, -0x1 ;  /* 0xffffffffff087424 */ /* 0x000fe200078e00ff */
[----:B------:R-:W-:Y:S02]  /*ec20*/  SHF.R.U32.HI R3, RZ, 0x1, R11 ;  /* 0x00000001ff037819 */ /* 0x000fe4000001160b */
[----:B------:R-:W-:Y:S02]  /*ec30*/  ISETP.GT.U32.AND P0, PT, R11, 0x1, PT ;  /* 0x000000010b00780c */ /* 0x000fe40003f04070 */
[----:B------:R-:W-:-:S02]  /*ec40*/  LOP3.LUT R3, R3, 0x1, RZ, 0xc0, !PT ;  /* 0x0000000103037812 */ /* 0x000fc400078ec0ff */
[----:B------:R-:W-:Y:S01]  /*ec50*/  ISETP.LT.U32.AND P0, PT, R6, 0x2, P0 ;  /* 0x000000020600780c */ /* 0x000fe20000701070 */
[----:B------:R-:W0:Y:S01]  /*ec60*/  @P2 S2R R5, SR_CgaCtaId ;  /* 0x0000000000052919 */ /* 0x000e220000008800 */
[----:B------:R-:W-:Y:S02]  /*ec70*/  @P2 MOV R4, 0x400 ;  /* 0x0000040000042802 */ /* 0x000fe40000000f00 */
[----:B------:R-:W-:Y:S01]  /*ec80*/  ISETP.NE.U32.AND P1, PT, R3, 0x1, PT ;  /* 0x000000010300780c */ /* 0x000fe20003f25070 */
[----:B------:R-:W-:Y:S01]  /*ec90*/  IMAD.U32 R3, RZ, RZ, UR7 ;  /* 0x00000007ff037e24 */ /* 0x000fe2000f8e00ff */
[----:B------:R-:W-:Y:S02]  /*eca0*/  PRMT R6, RZ, 0x7610, R6 ;  /* 0x00007610ff067816 */ /* 0x000fe40000000006 */
[----:B------:R-:W-:Y:S02]  /*ecb0*/  LOP3.LUT R11, R11, 0x1, RZ, 0xc0, !PT ;  /* 0x000000010b0b7812 */ /* 0x000fe400078ec0ff */
[----:B------:R-:W-:-:S02]  /*ecc0*/  ISETP.GT.U32.AND P1, PT, R3, 0x1, !P1 ;  /* 0x000000010300780c */ /* 0x000fc40004f24070 */
[----:B------:R-:W-:Y:S02]  /*ecd0*/  SEL R3, RZ, 0x1, !P0 ;  /* 0x00000001ff037807 */ /* 0x000fe40004000000 */
[----:B0-----:R-:W-:Y:S01]  /*ece0*/  @P2 LEA R4, R5, R4, 0x18 ;  /* 0x0000000405042211 */ /* 0x001fe200078ec0ff */
[----:B------:R-:W-:-:S03]  /*ecf0*/  IMAD.MOV.U32 R5, RZ, RZ, -0x1 ;  /* 0xffffffffff057424 */ /* 0x000fc600078e00ff */
[----:B------:R0:W-:Y:S01]  /*ed00*/  @P2 SYNCS.ARRIVE.TRANS64.A1T0 RZ, [R4+URZ+0x38], RZ ;  /* 0x000038ff04ff29a7 */ /* 0x0001e2000810003f */
[----:B------:R-:W-:-:S04]  /*ed10*/  IADD3 R16, P2, R16, UR30, RZ ;  /* 0x0000001e10107c10 */ /* 0x000fc8000ff5e0ff */
[----:B------:R-:W-:Y:S02]  /*ed20*/  IADD3.X R17, R17, UR13, RZ, P2, !PT ;  /* 0x0000000d11117c10 */ /* 0x000fe400097fe4ff */
[----:B------:R-:W-:Y:S02]  /*ed30*/  ISETP.GE.U32.AND P2, PT, R16, UR8, PT ;  /* 0x0000000810007c0c */ /* 0x000fe4000bf46070 */
[----:B0-----:R-:W-:Y:S02]  /*ed40*/  SEL R4, RZ, 0x1, !P1 ;  /* 0x00000001ff047807 */ /* 0x001fe40004800000 */
[----:B------:R-:W-:Y:S02]  /*ed50*/  ISETP.GE.U32.AND.EX P0, PT, R17, UR9, PT, P2 ;  /* 0x0000000911007c0c */ /* 0x000fe4000bf06120 */
[--C-:B------:R-:W-:Y:S01]  /*ed60*/  LOP3.LUT R12, R4, R12, R3.reuse, 0x96, !PT ;  /* 0x0000000c040c7212 */ /* 0x100fe200078e9603 */
[----:B------:R-:W-:Y:S01]  /*ed70*/  IMAD.MOV.U32 R4, RZ, RZ, -0x1 ;  /* 0xffffffffff047424 */ /* 0x000fe200078e00ff */
[----:B------:R-:W-:-:S09]  /*ed80*/  PRMT R3, RZ, 0x7610, R3 ;  /* 0x00007610ff037816 */ /* 0x000fd20000000003 */
[----:B------:R-:W-:Y:S05]  /*ed90*/  @P0 BRA `(.L_x_370) ;  /* 0x00000004005c0947 */ /* 0x000fea0003800000 */
[----:B------:R-:W-:Y:S01]  /*eda0*/  ULDC.64 UR8, c[0x0][0x628] ;  /* 0x00018a0000087ab9 */ /* 0x000fe20000000a00 */
[----:B------:R-:W0:Y:S01]  /*edb0*/  S2R R14, SR_CTAID.X ;  /* 0x00000000000e7919 */ /* 0x000e220000002500 */
[----:B------:R-:W-:Y:S01]  /*edc0*/  ISETP.NE.U32.AND P0, PT, RZ, UR8, PT ;  /* 0x00000008ff007c0c */ /* 0x000fe2000bf05070 */
[----:B------:R-:W-:Y:S01]  /*edd0*/  ULDC UR11, c[0x0][0x630] ;  /* 0x00018c00000b7ab9 */ /* 0x000fe20000000800 */
[----:B------:R-:W-:Y:S01]  /*ede0*/  IMAD.MOV.U32 R4, RZ, RZ, R16 ;  /* 0x000000ffff047224 */ /* 0x000fe200078e0010 */
[----:B------:R-:W1:Y:S01]  /*edf0*/  S2R R13, SR_CTAID.Y ;  /* 0x00000000000d7919 */ /* 0x000e620000002600 */
[----:B------:R-:W-:Y:S01]  /*ee00*/  ISETP.NE.AND.EX P0, PT, RZ, UR9, PT, P0 ;  /* 0x00000009ff007c0c */ /* 0x000fe2000bf05300 */
[----:B------:R-:W-:-:S12]  /*ee10*/  IMAD.MOV.U32 R5, RZ, RZ, R17 ;  /* 0x000000ffff057224 */ /* 0x000fd800078e0011 */
[----:B------:R-:W-:Y:S05]  /*ee20*/  @!P0 BRA `(.L_x_371) ;  /* 0x0000000000288947 */ /* 0x000fea0003800000 */
[----:B------:R-:W-:Y:S02]  /*ee30*/  ULDC UR10, c[0x0][0x634] ;  /* 0x00018d00000a7ab9 */ /* 0x000fe40000000800 */
[----:B------:R-:W-:-:S05]  /*ee40*/  IADD3 R9, P0, R16, UR10, RZ ;  /* 0x0000000a10097c10 */ /* 0x000fca000ff1e0ff */
[----:B------:R-:W-:-:S04]  /*ee50*/  IMAD.X R15, RZ, RZ, R17, P0 ;  /* 0x000000ffff0f7224 */ /* 0x000fc800000e0611 */
[----:B------:R-:W-:-:S04]  /*ee60*/  IMAD.WIDE.U32 R6, R15, UR8, RZ ;  /* 0x000000080f067c25 */ /* 0x000fc8000f8e00ff */
[----:B------:R-:W-:-:S04]  /*ee70*/  IMAD.WIDE.U32 R6, P0, R9, UR9, R6 ;  /* 0x0000000909067c25 */ /* 0x000fc8000f800006 */
[----:B------:R-:W-:-:S04]  /*ee80*/  IMAD.WIDE.U32 R8, R9, UR8, RZ ;  /* 0x0000000809087c25 */ /* 0x000fc8000f8e00ff */
[----:B------:R-:W-:Y:S01]  /*ee90*/  IMAD.X R5, RZ, RZ, RZ, P0 ;  /* 0x000000ffff057224 */ /* 0x000fe200000e06ff */
[----:B------:R-:W-:Y:S01]  /*eea0*/  IADD3 RZ, P0, R9, R6, RZ ;  /* 0x0000000609ff7210 */ /* 0x000fe20007f1e0ff */
[----:B------:R-:W-:-:S04]  /*eeb0*/  IMAD.MOV.U32 R4, RZ, RZ, R7 ;  /* 0x000000ffff047224 */ /* 0x000fc800078e0007 */
[----:B------:R-:W-:-:S08]  /*eec0*/  IMAD.WIDE.U32.X R4, R15, UR9, R4, P0 ;  /* 0x000000090f047c25 */ /* 0x000fd000080e0404 */
.L_x_371:
[--C-:B------:R-:W-:Y:S01]  /*eed0*/  SHF.R.U64 R8, R4, UR11, R5.reuse ;  /* 0x0000000b04087c19 */ /* 0x100fe20008001205 */
[----:B------:R-:W-:Y:S01]  /*eee0*/  ULDC.64 UR8, c[0x0][0x620] ;  /* 0x0001880000087ab9 */ /* 0x000fe20000000a00 */
[----:B------:R-:W-:Y:S01]  /*eef0*/  SHF.R.U32.HI R4, RZ, UR11, R5 ;  /* 0x0000000bff047c19 */ /* 0x000fe20008011605 */
[----:B------:R-:W2:Y:S01]  /*ef00*/  LDC R23, c[0x0][0x144] ;  /* 0x00005100ff177b82 */ /* 0x000ea20000000800 */
[----:B------:R-:W-:Y:S01]  /*ef10*/  IADD3 R7, P0, RZ, -R8, RZ ;  /* 0x80000008ff077210 */ /* 0x000fe20007f1e0ff */
[----:B------:R-:W-:Y:S01]  /*ef20*/  ULDC.64 UR14, c[0x0][0x640] ;  /* 0x00019000000e7ab9 */ /* 0x000fe20000000a00 */
[----:B------:R-:W-:Y:S01]  /*ef30*/  ULDC UR10, c[0x0][0x608] ;  /* 0x00018200000a7ab9 */ /* 0x000fe20000000800 */
[----:B------:R-:W-:Y:S02]  /*ef40*/  UISETP.NE.AND UP0, UPT, UR39, URZ, UPT ;  /* 0x0000003f2700728c */ /* 0x000fe4000bf05270 */
[----:B------:R-:W-:Y:S01]  /*ef50*/  IMAD.X R4, RZ, RZ, ~R4, P0 ;  /* 0x000000ffff047224 */ /* 0x000fe200000e0e04 */
[----:B------:R-:W-:Y:S01]  /*ef60*/  ISETP.NE.U32.AND P0, PT, RZ, UR14, PT ;  /* 0x0000000eff007c0c */ /* 0x000fe2000bf05070 */
[----:B------:R-:W3:Y:S02]  /*ef70*/  LDC R18, c[0x0][0x148] ;  /* 0x00005200ff127b82 */ /* 0x000ee40000000800 */
[----:B------:R-:W-:Y:S01]  /*ef80*/  IMAD R6, R4, UR8, RZ ;  /* 0x0000000804067c24 */ /* 0x000fe2000f8e02ff */
[----:B------:R-:W-:Y:S01]  /*ef90*/  ISETP.NE.AND.EX P0, PT, RZ, UR15, PT, P0 ;  /* 0x0000000fff007c0c */ /* 0x000fe2000bf05300 */
[----:B------:R-:W-:Y:S01]  /*efa0*/  IMAD.WIDE.U32 R4, R7, UR8, R16 ;  /* 0x0000000807047c25 */ /* 0x000fe2000f8e0010 */
[----:B------:R-:W-:Y:S01]  /*efb0*/  ULDC UR8, c[0x0][0x150] ;  /* 0x0000540000087ab9 */ /* 0x000fe20000000800 */
[----:B------:R-:W-:-:S02]  /*efc0*/  PLOP3.LUT P2, PT, PT, PT, UP0, 0x80, 0x0 ;  /* 0x000000000000781c */ /* 0x000fc40003f4f008 */
[----:B------:R-:W-:Y:S01]  /*efd0*/  IMAD R7, R7, UR9, R6 ;  /* 0x0000000907077c24 */ /* 0x000fe2000f8e0206 */
[----:B0-----:R-:W-:Y:S01]  /*efe0*/  I2FP.F32.U32 R6, R14 ;  /* 0x0000000e00067245 */ /* 0x001fe20000201000 */
[----:B------:R-:W-:Y:S02]  /*eff0*/  ULDC UR9, c[0x0][0x154] ;  /* 0x0000550000097ab9 */ /* 0x000fe40000000800 */
[----:B------:R-:W-:Y:S02]  /*f000*/  IMAD.IADD R5, R5, 0x1, R7 ;  /* 0x0000000105057824 */ /* 0x000fe400078e0207 */
[----:B------:R-:W-:Y:S01]  /*f010*/  FMUL R6, R6, UR8 ;  /* 0x0000000806067c20 */ /* 0x000fe20008400000 */
[----:B------:R-:W-:Y:S02]  /*f020*/  ULDC UR8, c[0x0][0x618] ;  /* 0x0001860000087ab9 */ /* 0x000fe40000000800 */
[--C-:B------:R-:W-:Y:S02]  /*f030*/  SHF.R.U64 R9, R4, UR8, R5.reuse ;  /* 0x0000000804097c19 */ /* 0x100fe40008001205 */
[----:B-1----:R-:W-:Y:S01]  /*f040*/  I2FP.F32.U32 R4, R13 ;  /* 0x0000000d00047245 */ /* 0x002fe20000201000 */
[----:B------:R-:W0:Y:S04]  /*f050*/  F2I.U32.TRUNC.NTZ R6, R6 ;  /* 0x0000000600067305 */ /* 0x000e28000020f000 */
[----:B------:R-:W-:Y:S01]  /*f060*/  FMUL R7, R4, UR9 ;  /* 0x0000000904077c20 */ /* 0x000fe20008400000 */
[----:B------:R-:W-:Y:S01]  /*f070*/  SHF.R.U32.HI R4, RZ, UR8, R5 ;  /* 0x00000008ff047c19 */ /* 0x000fe20008011605 */
[----:B------:R-:W-:-:S02]  /*f080*/  ULDC UR8, c[0x0][0x658] ;  /* 0x0001960000087ab9 */ /* 0x000fc40000000800 */
[----:B------:R1:W4:Y:S01]  /*f090*/  F2I.U32.TRUNC.NTZ R20, R7 ;  /* 0x0000000700147305 */ /* 0x000322000020f000 */
[--C-:B------:R-:W-:Y:S02]  /*f0a0*/  SHF.R.U64 R19, R9, UR10, R4.reuse ;  /* 0x0000000a09137c19 */ /* 0x100fe40008001204 */
[----:B------:R-:W-:-:S04]  /*f0b0*/  SHF.R.U32.HI R4, RZ, UR10, R4 ;  /* 0x0000000aff047c19 */ /* 0x000fc80008011604 */
[----:B------:R-:W-:Y:S01]  /*f0c0*/  SHF.R.U64 R15, R19, UR8, R4 ;  /* 0x00000008130f7c19 */ /* 0x000fe20008001204 */
[----:B0-----:R-:W-:Y:S01]  /*f0d0*/  IMAD.MOV R6, RZ, RZ, -R6 ;  /* 0x000000ffff067224 */ /* 0x001fe200078e0a06 */
[----:B------:R-:W-:-:S03]  /*f0e0*/  SHF.R.U32.HI R21, RZ, UR8, R4 ;  /* 0x00000008ff157c19 */ /* 0x000fc60008011604 */
[----:B--2---:R-:W-:Y:S02]  /*f0f0*/  IMAD R14, R23, R6, R14 ;  /* 0x00000006170e7224 */ /* 0x004fe400078e020e */
[----:B------:R-:W-:Y:S02]  /*f100*/  IMAD.MOV.U32 R4, RZ, RZ, R15 ;  /* 0x000000ffff047224 */ /* 0x000fe400078e000f */
[----:B------:R-:W-:Y:S01]  /*f110*/  IMAD.MOV.U32 R5, RZ, RZ, R21 ;  /* 0x000000ffff057224 */ /* 0x000fe200078e0015 */
[----:B-1--4-:R-:W-:Y:S06]  /*f120*/  @!P0 BRA `(.L_x_372) ;  /* 0x0000000000288947 */ /* 0x012fec0003800000 */
[----:B------:R-:W-:Y:S02]  /*f130*/  ULDC UR8, c[0x0][0x64c] ;  /* 0x0001930000087ab9 */ /* 0x000fe40000000800 */
[----:B------:R-:W-:-:S05]  /*f140*/  IADD3 R5, P0, R15, UR8, RZ ;  /* 0x000000080f057c10 */ /* 0x000fca000ff1e0ff */
[----:B------:R-:W-:-:S04]  /*f150*/  IMAD.X R21, RZ, RZ, R21, P0 ;  /* 0x000000ffff157224 */ /* 0x000fc800000e0615 */
[----:B------:R-:W-:-:S04]  /*f160*/  IMAD.WIDE.U32 R6, R21, UR14, RZ ;  /* 0x0000000e15067c25 */ /* 0x000fc8000f8e00ff */
[----:B------:R-:W-:-:S04]  /*f170*/  IMAD.WIDE.U32 R6, P0, R5, UR15, R6 ;  /* 0x0000000f05067c25 */ /* 0x000fc8000f800006 */
[----:B------:R-:W-:-:S04]  /*f180*/  IMAD.WIDE.U32 R4, R5, UR14, RZ ;  /* 0x0000000e05047c25 */ /* 0x000fc8000f8e00ff */
[----:B------:R-:W-:Y:S01]  /*f190*/  IMAD.MOV.U32 R4, RZ, RZ, R7 ;  /* 0x000000ffff047224 */ /* 0x000fe200078e0007 */
[----:B------:R-:W-:Y:S01]  /*f1a0*/  IADD3 RZ, P1, R5, R6, RZ ;  /* 0x0000000605ff7210 */ /* 0x000fe20007f3e0ff */
[----:B------:R-:W-:-:S04]  /*f1b0*/  IMAD.X R5, RZ, RZ, RZ, P0 ;  /* 0x000000ffff057224 */ /* 0x000fc800000e06ff */
[----:B------:R-:W-:-:S08]  /*f1c0*/  IMAD.WIDE.U32.X R4, R21, UR15, R4, P1 ;  /* 0x0000000f15047c25 */ /* 0x000fd000088e0404 */
.L_x_372:
[----:B------:R-:W-:Y:S01]  /*f1d0*/  ULDC UR8, c[0x0][0x648] ;  /* 0x0001920000087ab9 */ /* 0x000fe20000000800 */
[----:B------:R-:W-:Y:S01]  /*f1e0*/  LOP3.LUT R19, R19, UR6, RZ, 0xc0, !PT ;  /* 0x0000000613137c12 */ /* 0x000fe2000f8ec0ff */
[----:B------:R-:W-:Y:S01]  /*f1f0*/  IMAD.MOV R20, RZ, RZ, -R20 ;  /* 0x000000ffff147224 */ /* 0x000fe200078e0a14 */
[----:B------:R-:W-:Y:S01]  /*f200*/  SHF.R.U64 R4, R4, UR8, R5 ;  /* 0x0000000804047c19 */ /* 0x000fe20008001205 */
[----:B------:R-:W-:Y:S01]  /*f210*/  ULDC UR8, c[0x0][0x638] ;  /* 0x00018e0000087ab9 */ /* 0x000fe20000000800 */
[----:B------:R-:W-:Y:S01]  /*f220*/  UISETP.NE.AND UP0, UPT, UR39, URZ, UPT ;  /* 0x0000003f2700728c */ /* 0x000fe2000bf05270 */
[----:B---3--:R-:W-:Y:S01]  /*f230*/  @P2 IMAD R14, R18, R20, R13 ;  /* 0x00000014120e2224 */ /* 0x008fe200078e020d */
[----:B------:R-:W-:Y:S01]  /*f240*/  ULDC UR9, c[0x0][0x610] ;  /* 0x0001840000097ab9 */ /* 0x000fe20000000800 */
[----:B------:R-:W-:Y:S02]  /*f250*/  IMAD.MOV R6, RZ, RZ, -R4 ;  /* 0x000000ffff067224 */ /* 0x000fe400078e0a04 */
[----:B------:R-:W-:Y:S01]  /*f260*/  IMAD R19, R4, UR5, R19 ;  /* 0x0000000504137c24 */ /* 0x000fe2000f8e0213 */
[----:B------:R-:W-:Y:S01]  /*f270*/  LOP3.LUT R4, R9, UR4, RZ, 0xc0, !PT ;  /* 0x0000000409047c12 */ /* 0x000fe2000f8ec0ff */
[----:B------:R-:W-:Y:S01]  /*f280*/  IMAD R15, R6, UR8, R15 ;  /* 0x00000008060f7c24 */ /* 0x000fe2000f8e020f */
[----:B------:R-:W-:Y:S01]  /*f290*/  ULDC UR8, c[0x0][0x600] ;  /* 0x0001800000087ab9 */ /* 0x000fe20000000800 */
[----:B------:R-:W-:Y:S01]  /*f2a0*/  IMAD R14, R19, UR9, R14 ;  /* 0x00000009130e7c24 */ /* 0x000fe2000f8e020e */
[----:B------:R-:W-:Y:S01]  /*f2b0*/  PLOP3.LUT P0, PT, PT, PT, UP0, 0x40, 0x0 ;  /* 0x000000000000781c */ /* 0x000fe20003f0e808 */
[----:B------:R-:W-:Y:S01]  /*f2c0*/  IMAD R15, R15, UR8, R4 ;  /* 0x000000080f0f7c24 */ /* 0x000fe2000f8e0204 */
[----:B------:R-:W-:Y:S01]  /*f2d0*/  PLOP3.LUT P1, PT, PT, PT, UP0, 0x40, 0x0 ;  /* 0x000000000000781c */ /* 0x000fe20003f2e808 */
[----:B------:R-:W-:-:S03]  /*f2e0*/  IMAD.MOV.U32 R6, RZ, RZ, 0x1 ;  /* 0x00000001ff067424 */ /* 0x000fc600078e00ff */
[----:B------:R-:W-:Y:S02]  /*f2f0*/  SEL R5, R15, R14, P0 ;  /* 0x0000000e0f057207 */ /* 0x000fe40000000000 */
[----:B------:R-:W-:-:S07]  /*f300*/  SEL R4, R14, R15, P1 ;  /* 0x0000000f0e047207 */ /* 0x000fce0000800000 */
.L_x_370:
[----:B------:R-:W-:Y:S05]  /*f310*/  BSYNC B1 ;  /* 0x0000000000017941 */ /* 0x000fea0003800000 */
.L_x_369:
[----:B------:R-:W-:-:S13]  /*f320*/  LOP3.LUT P0, RZ, R6, 0xff, RZ, 0xc0, !PT ;  /* 0x000000ff06ff7812 */ /* 0x000fda000780c0ff */
[----:B------:R-:W-:Y:S05]  /*f330*/  @P0 BRA `(.L_x_373) ;  /* 0xfffffff000f40947 */ /* 0x000fea000383ffff */
[----:B------:R-:W-:Y:S05]  /*f340*/  BSYNC B0 ;  /* 0x0000000000007941 */ /* 0x000fea0003800000 */
.L_x_362:
[----:B------:R-:W-:-:S03]  /*f350*/  UMOV UR8, 0xffffffff ;  /* 0xffffffff00087882 */ /* 0x000fc60000000000 */
[----:B------:R-:W-:Y:S05]  /*f360*/  BRA.DIV UR8, `(.L_x_374) ;  /* 0x0000000208d07947 */ /* 0x000fea000b800000 */
[----:B------:R-:W-:-:S13]  /*f370*/  ELECT P6, URZ, PT ;  /* 0x00000000003f782f */ /* 0x000fda00038c0000 */
.L_x_386:
[----:B------:R-:W-:Y:S04]  /*f380*/  BSSY B0, `(.L_x_375) ;  /* 0x000001a000007945 */ /* 0x000fe80003800000 */
[----:B------:R-:W-:Y:S05]  /*f390*/  @!P6 BRA `(.L_x_376) ;  /* 0x000000000060e947 */ /* 0x000fea0003800000 */
[----:B------:R-:W-:-:S04]  /*f3a0*/  ULOP3.LUT UR8, UR38, 0x2, URZ, 0xfc, !UPT ;  /* 0x0000000226087892 */ /* 0x000fc8000f8efc3f */
[----:B------:R-:W-:-:S06]  /*f3b0*/  UISETP.NE.AND UP0, UPT, UR8, 0x3, UPT ;  /* 0x000000030800788c */ /* 0x000fcc000bf05270 */
[----:B------:R-:W-:-:S13]  /*f3c0*/  PLOP3.LUT P0, PT, PT, PT, UP0, 0x80, 0x0 ;  /* 0x000000000000781c */ /* 0x000fda0003f0f008 */
[----:B------:R-:W-:Y:S05]  /*f3d0*/  @!P0 BRA `(.L_x_377) ;  /* 0x0000000000048947 */ /* 0x000fea0003800000 */
[----:B------:R-:W-:Y:S01]  /*f3e0*/  BPT.TRAP 0x1 ;  /* 0x000000040000795c */ /* 0x000fe20000300000 */
.L_x_377:
[----:B------:R-:W0:Y:S01]  /*f3f0*/  S2R R3, SR_CgaCtaId ;  /* 0x0000000000037919 */ /* 0x000e220000008800 */
[----:B------:R-:W-:Y:S02]  /*f400*/  MOV R0, 0x400 ;  /* 0x0000040000007802 */ /* 0x000fe40000000f00 */
[----:B------:R-:W-:Y:S02]  /*f410*/  SHF.L.U32 R2, R12, 0x1f, RZ ;  /* 0x0000001f0c027819 */ /* 0x000fe400000006ff */
[----:B0-----:R-:W-:-:S05]  /*f420*/  LEA R0, R3, R0, 0x18 ;  /* 0x0000000003007211 */ /* 0x001fca00078ec0ff */
[----:B------:R-:W-:-:S04]  /*f430*/  VIADD R0, R0, 0x10 ;  /* 0x0000001000007836 */ /* 0x000fc80000000000 */
[C---:B------:R-:W-:Y:S02]  /*f440*/  IMAD R5, R11.reuse, 0x8, R0 ;  /* 0x000000080b057824 */ /* 0x040fe400078e0200 */
[----:B------:R-:W-:Y:S02]  /*f450*/  VIADD R11, R11, 0x1 ;  /* 0x000000010b0b7836 */ /* 0x000fe40000000000 */
[----:B------:R-:W0:Y:S03]  /*f460*/  SYNCS.PHASECHK.TRANS64.TRYWAIT P0, [R5+URZ], R2 ;  /* 0x00000002050075a7 */ /* 0x000e26000800017f */
[----:B------:R-:W-:-:S04]  /*f470*/  ISETP.NE.AND P1, PT, R11, 0x2, PT ;  /* 0x000000020b00780c */ /* 0x000fc80003f25270 */
[----:B------:R-:W-:Y:S02]  /*f480*/  SEL R3, RZ, 0x1, P1 ;  /* 0x00000001ff037807 */ /* 0x000fe40000800000 */
[----:B------:R-:W-:Y:S02]  /*f490*/  SEL R11, R11, RZ, P1 ;  /* 0x000000ff0b0b7207 */ /* 0x000fe40000800000 */
[----:B------:R-:W-:Y:S01]  /*f4a0*/  LOP3.LUT R3, R12, R3, RZ, 0x3c, !PT ;  /* 0x000000030c037212 */ /* 0x000fe200078e3cff */
[----:B0-----:R-:W-:Y:S06]  /*f4b0*/  @!P0 BRA `(.L_x_378) ;  /* 0x00000000009c8947 */ /* 0x001fec0003800000 */
.L_x_387:
[----:B------:R-:W-:Y:S01]  /*f4c0*/  IMAD R11, R11, 0x8, R0 ;  /* 0x000000080b0b7824 */ /* 0x000fe200078e0200 */
[----:B------:R-:W-:-:S07]  /*f4d0*/  SHF.L.U32 R0, R3, 0x1f, RZ ;  /* 0x0000001f03007819 */ /* 0x000fce00000006ff */
.L_x_379:
[----:B-1----:R1:W2:Y:S02]  /*f4e0*/  SYNCS.PHASECHK.TRANS64.TRYWAIT P0, [R11+URZ], R0 ;  /* 0x000000000b0075a7 */ /* 0x0022a4000800017f */
[----:B--2---:R-:W-:Y:S05]  /*f4f0*/  @!P0 NANOSLEEP.SYNCS 0x989680 ;  /* 0x009896800000895d */ /* 0x004fea0003900000 */
[----:B------:R-:W2:Y:S02]  /*f500*/  @!P0 SYNCS.PHASECHK.TRANS64 P0, [R11+URZ], R0 ;  /* 0x000000000b0085a7 */ /* 0x000ea4000800007f */
[----:B--2---:R-:W-:Y:S05]  /*f510*/  @!P0 BRA `(.L_x_379) ;  /* 0xfffffffc00f08947 */ /* 0x004fea000383ffff */
.L_x_376:
[----:B------:R-:W-:Y:S05]  /*f520*/  BSYNC B0 ;  /* 0x0000000000007941 */ /* 0x000fea0003800000 */
.L_x_375:
[----:B------:R-:W-:Y:S05]  /*f530*/  EXIT ;  /* 0x000000000000794d */ /* 0x000fea0003800000 */
.L_x_21:
[----:B---3--:R3:W4:Y:S02]  /*f540*/  SYNCS.PHASECHK.TRANS64.TRYWAIT P1, [R3+URZ], R0 ;  /* 0x00000000030075a7 */ /* 0x008724000802017f */
[----:B----4-:R-:W-:Y:S05]  /*f550*/  @!P1 NANOSLEEP.SYNCS 0x989680 ;  /* 0x009896800000995d */ /* 0x010fea0003900000 */
[----:B------:R-:W4:Y:S02]  /*f560*/  @!P1 SYNCS.PHASECHK.TRANS64 P1, [R3+URZ], R0 ;  /* 0x00000000030095a7 */ /* 0x000f24000802007f */
[----:B----4-:R-:W-:Y:S05]  /*f570*/  @!P1 BRA `(.L_x_21) ;  /* 0xfffffffc00f09947 */ /* 0x010fea000383ffff */
[----:B------:R-:W-:Y:S05]  /*f580*/  BRA `(.L_x_20) ;  /* 0xffffff20003c7947 */ /* 0x000fea000383ffff */
.L_x_26:
[----:B---3--:R3:W4:Y:S02]  /*f590*/  SYNCS.PHASECHK.TRANS64.TRYWAIT P1, [R3+URZ], R0 ;  /* 0x00000000030075a7 */ /* 0x008724000802017f */
[----:B----4-:R-:W-:Y:S05]  /*f5a0*/  @!P1 NANOSLEEP.SYNCS 0x989680 ;  /* 0x009896800000995d */ /* 0x010fea0003900000 */
[----:B------:R-:W4:Y:S02]  /*f5b0*/  @!P1 SYNCS.PHASECHK.TRANS64 P1, [R3+URZ], R0 ;  /* 0x00000000030095a7 */ /* 0x000f24000802007f */
[----:B----4-:R-:W-:Y:S05]  /*f5c0*/  @!P1 BRA `(.L_x_26) ;  /* 0xfffffffc00f09947 */ /* 0x010fea000383ffff */
[----:B------:R-:W-:Y:S05]  /*f5d0*/  BRA `(.L_x_25) ;  /* 0xffffff40005c7947 */ /* 0x000fea000383ffff */
.L_x_363:
[----:B------:R-:W-:Y:S01]  /*f5e0*/  BSSY B1, `(.L_x_380) ;  /* 0x0000006000017945 */ /* 0x000fe20003800000 */
[----:B------:R-:W-:-:S07]  /*f5f0*/  IMAD.MOV.U32 R15, RZ, RZ, -0x1 ;  /* 0xffffffffff0f7424 */ /* 0x000fce00078e00ff */
[----:B------:R-:W-:Y:S05]  /*f600*/  WARPSYNC.COLLECTIVE R15, `(.L_x_381) ;  /* 0x000000000f0c7348 */ /* 0x000fea0003c00000 */
[----:B------:R-:W-:Y:S02]  /*f610*/  ELECT P6, UR62, PT ;  /* 0x00000000003e782f */ /* 0x000fe400038c0000 */
[----:B------:R-:W-:Y:S01]  /*f620*/  MOV R14, UR62 ;  /* 0x0000003e000e7c02 */ /* 0x000fe20008000f00 */
[----:B------:R-:W-:Y:S10]  /*f630*/  ENDCOLLECTIVE ;  /* 0x000000000000791b */ /* 0x000ff40003800000 */
.L_x_381:
[----:B------:R-:W-:Y:S05]  /*f640*/  BSYNC B1 ;  /* 0x0000000000017941 */ /* 0x000fea0003800000 */
.L_x_380:
[----:B------:R-:W-:Y:S05]  /*f650*/  BRA `(.L_x_382) ;  /* 0xfffffff000387947 */ /* 0x000fea000383ffff */
.L_x_366:
[----:B-1----:R1:W2:Y:S02]  /*f660*/  SYNCS.PHASECHK.TRANS64.TRYWAIT P0, [R15+URZ+0x10], R6 ;  /* 0x000010060f0075a7 */ /* 0x0022a4000800017f */
[----:B--2---:R-:W-:Y:S05]  /*f670*/  @!P0 NANOSLEEP.SYNCS 0x989680 ;  /* 0x009896800000895d */ /* 0x004fea0003900000 */
[----:B------:R-:W2:Y:S02]  /*f680*/  @!P0 SYNCS.PHASECHK.TRANS64 P0, [R15+URZ+0x10], R6 ;  /* 0x000010060f0085a7 */ /* 0x000ea4000800007f */
[----:B--2---:R-:W-:Y:S05]  /*f690*/  @!P0 BRA `(.L_x_366) ;  /* 0xfffffffc00f08947 */ /* 0x004fea000383ffff */
[----:B------:R-:W-:Y:S05]  /*f6a0*/  BRA `(.L_x_383) ;  /* 0xfffffff000747947 */ /* 0x000fea000383ffff */
.L_x_374:
[----:B------:R-:W-:Y:S01]  /*f6b0*/  BSSY B0, `(.L_x_384) ;  /* 0x0000006000007945 */ /* 0x000fe20003800000 */
[----:B------:R-:W-:-:S07]  /*f6c0*/  IMAD.MOV.U32 R15, RZ, RZ, -0x1 ;  /* 0xffffffffff0f7424 */ /* 0x000fce00078e00ff */
[----:B------:R-:W-:Y:S05]  /*f6d0*/  WARPSYNC.COLLECTIVE R15, `(.L_x_385) ;  /* 0x000000000f0c7348 */ /* 0x000fea0003c00000 */
[----:B------:R-:W-:Y:S02]  /*f6e0*/  ELECT P6, UR62, PT ;  /* 0x00000000003e782f */ /* 0x000fe400038c0000 */
[----:B------:R-:W-:Y:S01]  /*f6f0*/  MOV R14, UR62 ;  /* 0x0000003e000e7c02 */ /* 0x000fe20008000f00 */
[----:B------:R-:W-:Y:S10]  /*f700*/  ENDCOLLECTIVE ;  /* 0x000000000000791b */ /* 0x000ff40003800000 */
.L_x_385:
[----:B------:R-:W-:Y:S05]  /*f710*/  BSYNC B0 ;  /* 0x0000000000007941 */ /* 0x000fea0003800000 */
.L_x_384:
[----:B------:R-:W-:Y:S05]  /*f720*/  BRA `(.L_x_386) ;  /* 0xfffffffc00147947 */ /* 0x000fea000383ffff */
.L_x_378:
[----:B0-----:R0:W1:Y:S02]  /*f730*/  SYNCS.PHASECHK.TRANS64.TRYWAIT P0, [R5+URZ], R2 ;  /* 0x00000002050075a7 */ /* 0x001064000800017f */
[----:B-1----:R-:W-:Y:S05]  /*f740*/  @!P0 NANOSLEEP.SYNCS 0x989680 ;  /* 0x009896800000895d */ /* 0x002fea0003900000 */
[----:B------:R-:W1:Y:S02]  /*f750*/  @!P0 SYNCS.PHASECHK.TRANS64 P0, [R5+URZ], R2 ;  /* 0x00000002050085a7 */ /* 0x000e64000800007f */
[----:B-1----:R-:W-:Y:S05]  /*f760*/  @!P0 BRA `(.L_x_378) ;  /* 0xfffffffc00f08947 */ /* 0x002fea000383ffff */
[----:B------:R-:W-:Y:S05]  /*f770*/  BRA `(.L_x_387) ;  /* 0xfffffffc00507947 */ /* 0x000fea000383ffff */
.L_x_388:
[----:B------:R-:W-:-:S00]  /*f780*/  BRA `(.L_x_388) ;  /* 0xfffffffc00fc7947 */ /* 0x000fc0000383ffff */
[----:B------:R-:W-:-:S00]  /*f790*/  NOP ;  /* 0x0000000000007918 */ /* 0x000fc00000000000 */
        /* <DEDUP_REMOVED lines=14> */
.L_x_389:


//--------------------- .nv.global.init           --------------------------
	.section	.nv.global.init,"aw",@progbits
.nv.global.init:
	.type		$str$22,@object
	.size		$str$22,($str$23 - $str$22)
$str$22:
        /*0000*/ 	.byte	0x6b, 0x5f, 0x74, 0x69, 0x6c, 0x65, 0x5f, 0x63, 0x6f, 0x75, 0x6e, 0x74, 0x20, 0x3e, 0x3d, 0x20
        /*0010*/ 	.byte	0x31, 0x00
	.type		$str$23,@object
	.size		$str$23,(__unnamed_1 - $str$23)
$str$23:
        /*0012*/ 	.byte	0x2f, 0x74, 0x6d, 0x70, 0x2f, 0x63, 0x75, 0x74, 0x6c, 0x61, 0x73, 0x73, 0x5f, 0x73, 0x77, 0x65
        /*0022*/ 	.byte	0x65, 0x70, 0x5f, 0x73, 0x72, 0x63, 0x2f, 0x69, 0x6e, 0x63, 0x6c, 0x75, 0x64, 0x65, 0x2f, 0x63
        /*0032*/ 	.byte	0x75, 0x74, 0x6c, 0x61, 0x73, 0x73, 0x2f, 0x67, 0x65, 0x6d, 0x6d, 0x2f, 0x63, 0x6f, 0x6c, 0x6c
        /*0042*/ 	.byte	0x65, 0x63, 0x74, 0x69, 0x76, 0x65, 0x2f, 0x73, 0x6d, 0x39, 0x30, 0x5f, 0x6d, 0x6d, 0x61, 0x5f
        /*0052*/ 	.byte	0x74, 0x6d, 0x61, 0x5f, 0x67, 0x6d, 0x6d, 0x61, 0x5f, 0x73, 0x73, 0x5f, 0x77, 0x61, 0x72, 0x70
        /*0062*/ 	.byte	0x73, 0x70, 0x65, 0x63, 0x69, 0x61, 0x6c, 0x69, 0x7a, 0x65, 0x64, 0x2e, 0x68, 0x70, 0x70, 0x00
	.type		__unnamed_1,@object
	.size		__unnamed_1,(.L_0 - __unnamed_1)
__unnamed_1:
        /*0072*/ 	.byte	0x76, 0x6f, 0x69, 0x64, 0x20, 0x63, 0x75, 0x74, 0x6c, 0x61, 0x73, 0x73, 0x3a, 0x3a, 0x67, 0x65
        /* <DEDUP_REMOVED lines=172> */
        /*0b42*/ 	.byte	0x75, 0x74, 0x65, 0x3a, 0x3a, 0x69, 0x64, 0x65, 0x6e, 0x74, 0x69, 0x74, 0x79, 0x5d, 0x00
.L_0:


//--------------------- .nv.shared._ZN7cutlass13device_kernelINS_4gemm6kernel13GemmUniversalIN4cute5tupleIJiiiiEEENS1_10collective13CollectiveMmaINS1_34MainloopSm90TmaGmmaWarpSpecializedILi2ENS5_IJNS4_1CILi2EEENSA_ILi1EEESC_EEENS1_35KernelTmaWarpSpecializedCooperativeEEENS5_IJNSA_ILi256EEENSA_ILi160EEESG_EEEaNS5_IJlSC_lEEEaSJ_NS4_8TiledMMAINS4_8MMA_AtomIJNS4_4SM904GMMA26MMA_64x32x32_S32S8S8_SS_TNEEEENS4_6LayoutISD_NS5_IJSC_NSA_ILi0EEESR_EEEEENS5_IJNS4_10UnderscoreESU_SU_EEEEENS4_13SM90_TMA_LOADENS4_14ComposedLayoutINS4_7SwizzleILi3ELi4ELi3EEENS4_18smem_ptr_flag_bitsILi8EEENSQ_INS5_IJNSA_ILi8EEENSA_ILi128EEEEEENS5_IJS14_SC_EEEEEEEvNS4_8identityENS4_23SM90_TMA_LOAD_MULTICASTES18_vS19_EENS_8epilogue10collective6detail29Sm90TmaWarpSpecializedAdapterINS1D_15DefaultEpilogueIaSJ_SJ_NS1C_6thread17LinearCombinationIaLi1EiiLNS1H_9ScaleType4KindE0ELNS_15FloatRoundStyleE2EaEENS1_15EpilogueDefaultEEEEEvvEEEEvNT_6ParamsE --------------------------
	.section	.nv.shared._ZN7cutlass13device_kernelINS_4gemm6kernel13GemmUniversalIN4cute5tupleIJiiiiEEENS1_10collective13CollectiveMmaINS1_34MainloopSm90TmaGmmaWarpSpecializedILi2ENS5_IJNS4_1CILi2EEENSA_ILi1EEESC_EEENS1_35KernelTmaWarpSpecializedCooperativeEEENS5_IJNSA_ILi256EEENSA_ILi160EEESG_EEEaNS5_IJlSC_lEEEaSJ_NS4_8TiledMMAINS4_8MMA_AtomIJNS4_4SM904GMMA26MMA_64x32x32_S32S8S8_SS_TNEEEENS4_6LayoutISD_NS5_IJSC_NSA_ILi0EEESR_EEEEENS5_IJNS4_10UnderscoreESU_SU_EEEEENS4_13SM90_TMA_LOADENS4_14ComposedLayoutINS4_7SwizzleILi3ELi4ELi3EEENS4_18smem_ptr_flag_bitsILi8EEENSQ_INS5_IJNSA_ILi8EEENSA_ILi128EEEEEENS5_IJS14_SC_EEEEEEEvNS4_8identityENS4_23SM90_TMA_LOAD_MULTICASTES18_vS19_EENS_8epilogue10collective6detail29Sm90TmaWarpSpecializedAdapterINS1D_15DefaultEpilogueIaSJ_SJ_NS1C_6thread17LinearCombinationIaLi1EiiLNS1H_9ScaleType4KindE0ELNS_15FloatRoundStyleE2EaEENS1_15EpilogueDefaultEEEEEvvEEEEvNT_6ParamsE,"aw",@nobits
	.sectionflags	@""
	.align	16
	.zero		1024


//--------------------- .nv.shared.reserved.0     --------------------------
	.section	.nv.shared.reserved.0,"aw",@nobits
	.weak		__nv_reservedSMEM_offset_0_alias
	.size		__nv_reservedSMEM_offset_0_alias, 0, 0
	.other		__nv_reservedSMEM_offset_0_alias,@"STO_CUDA_RESERVED_SHARED STV_DEFAULT"
__nv_reservedSMEM_offset_0_alias:
	.zero		0


//--------------------- .nv.global                --------------------------
	.section	.nv.global,"aw",@nobits
.nv.global:
	.type		_ZN39_INTERNAL_15132ccd_4_k_cu_e5784ac5_75294cute1_E,@object
	.size		_ZN39_INTERNAL_15132ccd_4_k_cu_e5784ac5_75294cute1_E,(_ZN39_INTERNAL_15132ccd_4_k_cu_e5784ac5_75294cuda3std3__45__cpo6cbeginE - _ZN39_INTERNAL_15132ccd_4_k_cu_e5784ac5_75294cute1_E)
_ZN39_INTERNAL_15132ccd_4_k_cu_e5784ac5_75294cute1_E:
	.zero		1
	.type		_ZN39_INTERNAL_15132ccd_4_k_cu_e5784ac5_75294cuda3std3__45__cpo6cbeginE,@object
	.size		_ZN39_INTERNAL_15132ccd_4_k_cu_e5784ac5_75294cuda3std3__45__cpo6cbeginE,(_ZN39_INTERNAL_15132ccd_4_k_cu_e5784ac5_75294cuda3std3__48in_placeE - _ZN39_INTERNAL_15132ccd_4_k_cu_e5784ac5_75294cuda3std3__45__cpo6cbeginE)
_ZN39_INTERNAL_15132ccd_4_k_cu_e5784ac5_75294cuda3std3__45__cpo6cbeginE:
	.zero		1
	.type		_ZN39_INTERNAL_15132ccd_4_k_cu_e5784ac5_75294cuda3std3__48in_placeE,@object
	.size		_ZN39_INTERNAL_15132ccd_4_k_cu_e5784ac5_75294cuda3std3__48in_placeE,(_ZN39_INTERNAL_15132ccd_4_k_cu_e5784ac5_75294cuda3std6ranges3__45__cpo9iter_moveE - _ZN39_INTERNAL_15132ccd_4_k_cu_e5784ac5_75294cuda3std3__48in_placeE)
_ZN39_INTERNAL_15132ccd_4_k_cu_e5784ac5_75294cuda3std3__48in_placeE:
	.zero		1
	.type		_ZN39_INTERNAL_15132ccd_4_k_cu_e5784ac5_75294cuda3std6ranges3__45__cpo9iter_moveE,@object
	.size		_ZN39_INTERNAL_15132ccd_4_k_cu_e5784ac5_75294cuda3std6ranges3__45__cpo9iter_moveE,(_ZN39_INTERNAL_15132ccd_4_k_cu_e5784ac5_75294cuda3std3__45__cpo5beginE - _ZN39_INTERNAL_15132ccd_4_k_cu_e5784ac5_75294cuda3std6ranges3__45__cpo9iter_moveE)
_ZN39_INTERNAL_15132ccd_4_k_cu_e5784ac5_75294cuda3std6ranges3__45__cpo9iter_moveE:
	.zero		1
	.type		_ZN39_INTERNAL_15132ccd_4_k_cu_e5784ac5_75294cuda3std3__45__cpo5beginE,@object
	.size		_ZN39_INTERNAL_15132ccd_4_k_cu_e5784ac5_75294cuda3std3__45__cpo5beginE,(_ZN39_INTERNAL_15132ccd_4_k_cu_e5784ac5_75294cuda3std3__441_GLOBAL__N__15132ccd_4_k_cu_e5784ac5_75296ignoreE - _ZN39_INTERNAL_15132ccd_4_k_cu_e5784ac5_75294cuda3std3__45__cpo5beginE)
_ZN39_INTERNAL_15132ccd_4_k_cu_e5784ac5_75294cuda3std3__45__cpo5beginE:
	.zero		1
	.type		_ZN39_INTERNAL_15132ccd_4_k_cu_e5784ac5_75294cuda3std3__441_GLOBAL__N__15132ccd_4_k_cu_e5784ac5_75296ignoreE,@object
	.size		_ZN39_INTERNAL_15132ccd_4_k_cu_e5784ac5_75294cuda3std3__441_GLOBAL__N__15132ccd_4_k_cu_e5784ac5_75296ignoreE,(_ZN39_INTERNAL_15132ccd_4_k_cu_e5784ac5_75294cute7productE - _ZN39_INTERNAL_15132ccd_4_k_cu_e5784ac5_75294cuda3std3__441_GLOBAL__N__15132ccd_4_k_cu_e5784ac5_75296ignoreE)
_ZN39_INTERNAL_15132ccd_4_k_cu_e5784ac5_75294cuda3std3__441_GLOBAL__N__15132ccd_4_k_cu_e5784ac5_75296ignoreE:
	.zero		1
	.type		_ZN39_INTERNAL_15132ccd_4_k_cu_e5784ac5_75294cute7productE,@object
	.size		_ZN39_INTERNAL_15132ccd_4_k_cu_e5784ac5_75294cute7productE,(_ZN39_INTERNAL_15132ccd_4_k_cu_e5784ac5_75294cuda3std3__45__cpo3endE - _ZN39_INTERNAL_15132ccd_4_k_cu_e5784ac5_75294cute7productE)
_ZN39_INTERNAL_15132ccd_4_k_cu_e5784ac5_75294cute7productE:
	.zero		1
	.type		_ZN39_INTERNAL_15132ccd_4_k_cu_e5784ac5_75294cuda3std3__45__cpo3endE,@object
	.size		_ZN39_INTERNAL_15132ccd_4_k_cu_e5784ac5_75294cuda3std3__45__cpo3endE,(_ZN39_INTERNAL_15132ccd_4_k_cu_e5784ac5_75294cuda3std3__419piecewise_constructE - _ZN39_INTERNAL_15132ccd_4_k_cu_e5784ac5_75294cuda3std3__45__cpo3endE)
_ZN39_INTERNAL_15132ccd_4_k_cu_e5784ac5_75294cuda3std3__45__cpo3endE:
	.zero		1
	.type		_ZN39_INTERNAL_15132ccd_4_k_cu_e5784ac5_75294cuda3std3__419piecewise_constructE,@object
	.size		_ZN39_INTERNAL_15132ccd_4_k_cu_e5784ac5_75294cuda3std3__419piecewise_constructE,(_ZN39_INTERNAL_15132ccd_4_k_cu_e5784ac5_75294cuda3std3__45__cpo4cendE - _ZN39_INTERNAL_15132ccd_4_k_cu_e5784ac5_75294cuda3std3__419piecewise_constructE)
_ZN39_INTERNAL_15132ccd_4_k_cu_e5784ac5_75294cuda3std3__419piecewise_constructE:
	.zero		1
	.type		_ZN39_INTERNAL_15132ccd_4_k_cu_e5784ac5_75294cuda3std3__45__cpo4cendE,@object
	.size		_ZN39_INTERNAL_15132ccd_4_k_cu_e5784ac5_75294cuda3std3__45__cpo4cendE,(_ZN39_INTERNAL_15132ccd_4_k_cu_e5784ac5_75294cuda3std6ranges3__45__cpo4swapE - _ZN39_INTERNAL_15132ccd_4_k_cu_e5784ac5_75294cuda3std3__45__cpo4cendE)
_ZN39_INTERNAL_15132ccd_4_k_cu_e5784ac5_75294cuda3std3__45__cpo4cendE:
	.zero		1
	.type		_ZN39_INTERNAL_15132ccd_4_k_cu_e5784ac5_75294cuda3std6ranges3__45__cpo4swapE,@object
	.size		_ZN39_INTERNAL_15132ccd_4_k_cu_e5784ac5_75294cuda3std6ranges3__45__cpo4swapE,(.L_8 - _ZN39_INTERNAL_15132ccd_4_k_cu_e5784ac5_75294cuda3std6ranges3__45__cpo4swapE)
_ZN39_INTERNAL_15132ccd_4_k_cu_e5784ac5_75294cuda3std6ranges3__45__cpo4swapE:
	.zero		1
.L_8:


//--------------------- .nv.constant0._ZN7cutlass13device_kernelINS_4gemm6kernel13GemmUniversalIN4cute5tupleIJiiiiEEENS1_10collective13CollectiveMmaINS1_34MainloopSm90TmaGmmaWarpSpecializedILi2ENS5_IJNS4_1CILi2EEENSA_ILi1EEESC_EEENS1_35KernelTmaWarpSpecializedCooperativeEEENS5_IJNSA_ILi256EEENSA_ILi160EEESG_EEEaNS5_IJlSC_lEEEaSJ_NS4_8TiledMMAINS4_8MMA_AtomIJNS4_4SM904GMMA26MMA_64x32x32_S32S8S8_SS_TNEEEENS4_6LayoutISD_NS5_IJSC_NSA_ILi0EEESR_EEEEENS5_IJNS4_10UnderscoreESU_SU_EEEEENS4_13SM90_TMA_LOADENS4_14ComposedLayoutINS4_7SwizzleILi3ELi4ELi3EEENS4_18smem_ptr_flag_bitsILi8EEENSQ_INS5_IJNSA_ILi8EEENSA_ILi128EEEEEENS5_IJS14_SC_EEEEEEEvNS4_8identityENS4_23SM90_TMA_LOAD_MULTICASTES18_vS19_EENS_8epilogue10collective6detail29Sm90TmaWarpSpecializedAdapterINS1D_15DefaultEpilogueIaSJ_SJ_NS1C_6thread17LinearCombinationIaLi1EiiLNS1H_9ScaleType4KindE0ELNS_15FloatRoundStyleE2EaEENS1_15EpilogueDefaultEEEEEvvEEEEvNT_6ParamsE --------------------------
	.section	.nv.constant0._ZN7cutlass13device_kernelINS_4gemm6kernel13GemmUniversalIN4cute5tupleIJiiiiEEENS1_10collective13CollectiveMmaINS1_34MainloopSm90TmaGmmaWarpSpecializedILi2ENS5_IJNS4_1CILi2EEENSA_ILi1EEESC_EEENS1_35KernelTmaWarpSpecializedCooperativeEEENS5_IJNSA_ILi256EEENSA_ILi160EEESG_EEEaNS5_IJlSC_lEEEaSJ_NS4_8TiledMMAINS4_8MMA_AtomIJNS4_4SM904GMMA26MMA_64x32x32_S32S8S8_SS_TNEEEENS4_6LayoutISD_NS5_IJSC_NSA_ILi0EEESR_EEEEENS5_IJNS4_10UnderscoreESU_SU_EEEEENS4_13SM90_TMA_LOADENS4_14ComposedLayoutINS4_7SwizzleILi3ELi4ELi3EEENS4_18smem_ptr_flag_bitsILi8EEENSQ_INS5_IJNSA_ILi8EEENSA_ILi128EEEEEENS5_IJS14_SC_EEEEEEEvNS4_8identityENS4_23SM90_TMA_LOAD_MULTICASTES18_vS19_EENS_8epilogue10collective6detail29Sm90TmaWarpSpecializedAdapterINS1D_15DefaultEpilogueIaSJ_SJ_NS1C_6thread17LinearCombinationIaLi1EiiLNS1H_9ScaleType4KindE0ELNS_15FloatRoundStyleE2EaEENS1_15EpilogueDefaultEEEEEvvEEEEvNT_6ParamsE,"a",@progbits
	.sectionflags	@""
	.align	4
.nv.constant0._ZN7cutlass13device_kernelINS_4gemm6kernel13GemmUniversalIN4cute5tupleIJiiiiEEENS1_10collective13CollectiveMmaINS1_34MainloopSm90TmaGmmaWarpSpecializedILi2ENS5_IJNS4_1CILi2EEENSA_ILi1EEESC_EEENS1_35KernelTmaWarpSpecializedCooperativeEEENS5_IJNSA_ILi256EEENSA_ILi160EEESG_EEEaNS5_IJlSC_lEEEaSJ_NS4_8TiledMMAINS4_8MMA_AtomIJNS4_4SM904GMMA26MMA_64x32x32_S32S8S8_SS_TNEEEENS4_6LayoutISD_NS5_IJSC_NSA_ILi0EEESR_EEEEENS5_IJNS4_10UnderscoreESU_SU_EEEEENS4_13SM90_TMA_LOADENS4_14ComposedLayoutINS4_7SwizzleILi3ELi4ELi3EEENS4_18smem_ptr_flag_bitsILi8EEENSQ_INS5_IJNSA_ILi8EEENSA_ILi128EEEEEENS5_IJS14_SC_EEEEEEEvNS4_8identityENS4_23SM90_TMA_LOAD_MULTICASTES18_vS19_EENS_8epilogue10collective6detail29Sm90TmaWarpSpecializedAdapterINS1D_15DefaultEpilogueIaSJ_SJ_NS1C_6thread17LinearCombinationIaLi1EiiLNS1H_9ScaleType4KindE0ELNS_15FloatRoundStyleE2EaEENS1_15EpilogueDefaultEEEEEvvEEEEvNT_6ParamsE:
	.zero		1664


//--------------------- SYMBOLS --------------------------

	.type		.nv.reservedSmem.offset0,@object
	.size		.nv.reservedSmem.offset0,0x4
	.type		__assertfail,@function
